//
// Generated by NVIDIA NVVM Compiler
//
// Compiler Build ID: CL-36424714
// Cuda compilation tools, release 13.0, V13.0.88
// Based on NVVM 20.0.0
//

.version 9.0
.target sm_100
.address_size 64

	// .globl	_Z16encodeAndHammingPKcPhS1_iiyyyi

.visible .entry _Z16encodeAndHammingPKcPhS1_iiyyyi(
	.param .u64 .ptr .align 1 _Z16encodeAndHammingPKcPhS1_iiyyyi_param_0,
	.param .u64 .ptr .align 1 _Z16encodeAndHammingPKcPhS1_iiyyyi_param_1,
	.param .u64 .ptr .align 1 _Z16encodeAndHammingPKcPhS1_iiyyyi_param_2,
	.param .u32 _Z16encodeAndHammingPKcPhS1_iiyyyi_param_3,
	.param .u32 _Z16encodeAndHammingPKcPhS1_iiyyyi_param_4,
	.param .u64 _Z16encodeAndHammingPKcPhS1_iiyyyi_param_5,
	.param .u64 _Z16encodeAndHammingPKcPhS1_iiyyyi_param_6,
	.param .u64 _Z16encodeAndHammingPKcPhS1_iiyyyi_param_7,
	.param .u32 _Z16encodeAndHammingPKcPhS1_iiyyyi_param_8
)
{
	.reg .pred 	%p<20>;
	.reg .b32 	%r<115>;
	.reg .b64 	%rd<334>;

	ld.param.u64 	%rd29, [_Z16encodeAndHammingPKcPhS1_iiyyyi_param_0];
	ld.param.u64 	%rd30, [_Z16encodeAndHammingPKcPhS1_iiyyyi_param_1];
	ld.param.u64 	%rd31, [_Z16encodeAndHammingPKcPhS1_iiyyyi_param_2];
	ld.param.u32 	%r108, [_Z16encodeAndHammingPKcPhS1_iiyyyi_param_3];
	ld.param.u32 	%r49, [_Z16encodeAndHammingPKcPhS1_iiyyyi_param_4];
	ld.param.u64 	%rd26, [_Z16encodeAndHammingPKcPhS1_iiyyyi_param_5];
	ld.param.u64 	%rd27, [_Z16encodeAndHammingPKcPhS1_iiyyyi_param_6];
	ld.param.u64 	%rd28, [_Z16encodeAndHammingPKcPhS1_iiyyyi_param_7];
	ld.param.u32 	%r48, [_Z16encodeAndHammingPKcPhS1_iiyyyi_param_8];
	cvta.to.global.u64 	%rd1, %rd31;
	cvta.to.global.u64 	%rd2, %rd30;
	cvta.to.global.u64 	%rd3, %rd29;
	mov.u32 	%r50, %ctaid.x;
	mov.u32 	%r51, %ntid.x;
	mov.u32 	%r52, %tid.x;
	mad.lo.s32 	%r53, %r50, %r51, %r52;
	sub.s32 	%r54, %r49, %r108;
	mul.lo.s32 	%r1, %r48, %r53;
	setp.gt.s32 	%p1, %r1, %r54;
	@%p1 bra 	$L__BB0_27;
	add.s32 	%r109, %r108, -1;
	setp.lt.s32 	%p2, %r108, 2;
	mov.b64 	%rd328, 0;
	@%p2 bra 	$L__BB0_14;
	add.s32 	%r56, %r108, -2;
	and.b32  	%r3, %r109, 15;
	setp.lt.u32 	%p3, %r56, 15;
	mov.b32 	%r98, 0;
	mov.b64 	%rd328, 0;
	@%p3 bra 	$L__BB0_5;
	and.b32  	%r98, %r109, -16;
	neg.s32 	%r104, %r98;
	add.s64 	%rd4, %rd3, 7;
	mov.b64 	%rd328, 0;
	mov.u32 	%r103, %r1;
$L__BB0_4:
	.pragma "nounroll";
	cvt.s64.s32 	%rd36, %r103;
	add.s64 	%rd37, %rd4, %rd36;
	ld.global.s8 	%rd38, [%rd37+-7];
	add.s64 	%rd39, %rd2, %rd38;
	ld.global.u8 	%r57, [%rd39];
	shl.b64 	%rd40, %rd328, 6;
	mul.wide.u32 	%rd41, %r57, 8;
	or.b64  	%rd42, %rd40, %rd41;
	ld.global.s8 	%rd43, [%rd37+-6];
	add.s64 	%rd44, %rd2, %rd43;
	ld.global.u8 	%rd45, [%rd44];
	or.b64  	%rd46, %rd42, %rd45;
	ld.global.s8 	%rd47, [%rd37+-5];
	add.s64 	%rd48, %rd2, %rd47;
	ld.global.u8 	%r58, [%rd48];
	shl.b64 	%rd49, %rd46, 6;
	mul.wide.u32 	%rd50, %r58, 8;
	or.b64  	%rd51, %rd49, %rd50;
	ld.global.s8 	%rd52, [%rd37+-4];
	add.s64 	%rd53, %rd2, %rd52;
	ld.global.u8 	%rd54, [%rd53];
	or.b64  	%rd55, %rd51, %rd54;
	ld.global.s8 	%rd56, [%rd37+-3];
	add.s64 	%rd57, %rd2, %rd56;
	ld.global.u8 	%r59, [%rd57];
	shl.b64 	%rd58, %rd55, 6;
	mul.wide.u32 	%rd59, %r59, 8;
	or.b64  	%rd60, %rd58, %rd59;
	ld.global.s8 	%rd61, [%rd37+-2];
	add.s64 	%rd62, %rd2, %rd61;
	ld.global.u8 	%rd63, [%rd62];
	or.b64  	%rd64, %rd60, %rd63;
	ld.global.s8 	%rd65, [%rd37+-1];
	add.s64 	%rd66, %rd2, %rd65;
	ld.global.u8 	%r60, [%rd66];
	shl.b64 	%rd67, %rd64, 6;
	mul.wide.u32 	%rd68, %r60, 8;
	or.b64  	%rd69, %rd67, %rd68;
	ld.global.s8 	%rd70, [%rd37];
	add.s64 	%rd71, %rd2, %rd70;
	ld.global.u8 	%rd72, [%rd71];
	or.b64  	%rd73, %rd69, %rd72;
	ld.global.s8 	%rd74, [%rd37+1];
	add.s64 	%rd75, %rd2, %rd74;
	ld.global.u8 	%r61, [%rd75];
	shl.b64 	%rd76, %rd73, 6;
	mul.wide.u32 	%rd77, %r61, 8;
	or.b64  	%rd78, %rd76, %rd77;
	ld.global.s8 	%rd79, [%rd37+2];
	add.s64 	%rd80, %rd2, %rd79;
	ld.global.u8 	%rd81, [%rd80];
	or.b64  	%rd82, %rd78, %rd81;
	ld.global.s8 	%rd83, [%rd37+3];
	add.s64 	%rd84, %rd2, %rd83;
	ld.global.u8 	%r62, [%rd84];
	shl.b64 	%rd85, %rd82, 6;
	mul.wide.u32 	%rd86, %r62, 8;
	or.b64  	%rd87, %rd85, %rd86;
	ld.global.s8 	%rd88, [%rd37+4];
	add.s64 	%rd89, %rd2, %rd88;
	ld.global.u8 	%rd90, [%rd89];
	or.b64  	%rd91, %rd87, %rd90;
	ld.global.s8 	%rd92, [%rd37+5];
	add.s64 	%rd93, %rd2, %rd92;
	ld.global.u8 	%r63, [%rd93];
	shl.b64 	%rd94, %rd91, 6;
	mul.wide.u32 	%rd95, %r63, 8;
	or.b64  	%rd96, %rd94, %rd95;
	ld.global.s8 	%rd97, [%rd37+6];
	add.s64 	%rd98, %rd2, %rd97;
	ld.global.u8 	%rd99, [%rd98];
	or.b64  	%rd100, %rd96, %rd99;
	ld.global.s8 	%rd101, [%rd37+7];
	add.s64 	%rd102, %rd2, %rd101;
	ld.global.u8 	%r64, [%rd102];
	shl.b64 	%rd103, %rd100, 6;
	mul.wide.u32 	%rd104, %r64, 8;
	or.b64  	%rd105, %rd103, %rd104;
	ld.global.s8 	%rd106, [%rd37+8];
	add.s64 	%rd107, %rd2, %rd106;
	ld.global.u8 	%rd108, [%rd107];
	or.b64  	%rd328, %rd105, %rd108;
	add.s32 	%r104, %r104, 16;
	add.s32 	%r103, %r103, 16;
	setp.eq.s32 	%p4, %r104, 0;
	@%p4 bra 	$L__BB0_5;
	bra.uni 	$L__BB0_4;
$L__BB0_5:
	setp.eq.s32 	%p5, %r3, 0;
	@%p5 bra 	$L__BB0_14;
	and.b32  	%r7, %r109, 7;
	setp.lt.u32 	%p6, %r3, 8;
	@%p6 bra 	$L__BB0_8;
	add.s32 	%r65, %r98, %r1;
	cvt.s64.s32 	%rd110, %r65;
	add.s64 	%rd111, %rd3, %rd110;
	ld.global.s8 	%rd112, [%rd111];
	add.s64 	%rd113, %rd2, %rd112;
	ld.global.u8 	%r66, [%rd113];
	shl.b64 	%rd114, %rd328, 6;
	mul.wide.u32 	%rd115, %r66, 8;
	or.b64  	%rd116, %rd114, %rd115;
	ld.global.s8 	%rd117, [%rd111+1];
	add.s64 	%rd118, %rd2, %rd117;
	ld.global.u8 	%rd119, [%rd118];
	or.b64  	%rd120, %rd116, %rd119;
	ld.global.s8 	%rd121, [%rd111+2];
	add.s64 	%rd122, %rd2, %rd121;
	ld.global.u8 	%r67, [%rd122];
	shl.b64 	%rd123, %rd120, 6;
	mul.wide.u32 	%rd124, %r67, 8;
	or.b64  	%rd125, %rd123, %rd124;
	ld.global.s8 	%rd126, [%rd111+3];
	add.s64 	%rd127, %rd2, %rd126;
	ld.global.u8 	%rd128, [%rd127];
	or.b64  	%rd129, %rd125, %rd128;
	ld.global.s8 	%rd130, [%rd111+4];
	add.s64 	%rd131, %rd2, %rd130;
	ld.global.u8 	%r68, [%rd131];
	shl.b64 	%rd132, %rd129, 6;
	mul.wide.u32 	%rd133, %r68, 8;
	or.b64  	%rd134, %rd132, %rd133;
	ld.global.s8 	%rd135, [%rd111+5];
	add.s64 	%rd136, %rd2, %rd135;
	ld.global.u8 	%rd137, [%rd136];
	or.b64  	%rd138, %rd134, %rd137;
	ld.global.s8 	%rd139, [%rd111+6];
	add.s64 	%rd140, %rd2, %rd139;
	ld.global.u8 	%r69, [%rd140];
	shl.b64 	%rd141, %rd138, 6;
	mul.wide.u32 	%rd142, %r69, 8;
	or.b64  	%rd143, %rd141, %rd142;
	ld.global.s8 	%rd144, [%rd111+7];
	add.s64 	%rd145, %rd2, %rd144;
	ld.global.u8 	%rd146, [%rd145];
	or.b64  	%rd328, %rd143, %rd146;
	add.s32 	%r98, %r98, 8;
$L__BB0_8:
	setp.eq.s32 	%p7, %r7, 0;
	@%p7 bra 	$L__BB0_14;
	and.b32  	%r10, %r109, 3;
	setp.lt.u32 	%p8, %r7, 4;
	@%p8 bra 	$L__BB0_11;
	add.s32 	%r70, %r98, %r1;
	cvt.s64.s32 	%rd148, %r70;
	add.s64 	%rd149, %rd3, %rd148;
	ld.global.s8 	%rd150, [%rd149];
	add.s64 	%rd151, %rd2, %rd150;
	ld.global.u8 	%r71, [%rd151];
	shl.b64 	%rd152, %rd328, 6;
	mul.wide.u32 	%rd153, %r71, 8;
	or.b64  	%rd154, %rd152, %rd153;
	ld.global.s8 	%rd155, [%rd149+1];
	add.s64 	%rd156, %rd2, %rd155;
	ld.global.u8 	%rd157, [%rd156];
	or.b64  	%rd158, %rd154, %rd157;
	ld.global.s8 	%rd159, [%rd149+2];
	add.s64 	%rd160, %rd2, %rd159;
	ld.global.u8 	%r72, [%rd160];
	shl.b64 	%rd161, %rd158, 6;
	mul.wide.u32 	%rd162, %r72, 8;
	or.b64  	%rd163, %rd161, %rd162;
	ld.global.s8 	%rd164, [%rd149+3];
	add.s64 	%rd165, %rd2, %rd164;
	ld.global.u8 	%rd166, [%rd165];
	or.b64  	%rd328, %rd163, %rd166;
	add.s32 	%r98, %r98, 4;
$L__BB0_11:
	setp.eq.s32 	%p9, %r10, 0;
	@%p9 bra 	$L__BB0_14;
	add.s32 	%r102, %r98, %r1;
	neg.s32 	%r101, %r10;
$L__BB0_13:
	.pragma "nounroll";
	cvt.s64.s32 	%rd167, %r102;
	add.s64 	%rd168, %rd3, %rd167;
	shl.b64 	%rd169, %rd328, 3;
	ld.global.s8 	%rd170, [%rd168];
	add.s64 	%rd171, %rd2, %rd170;
	ld.global.u8 	%rd172, [%rd171];
	or.b64  	%rd328, %rd169, %rd172;
	add.s32 	%r102, %r102, 1;
	add.s32 	%r101, %r101, 1;
	setp.ne.s32 	%p10, %r101, 0;
	@%p10 bra 	$L__BB0_13;
$L__BB0_14:
	setp.lt.s32 	%p11, %r48, 1;
	@%p11 bra 	$L__BB0_27;
	and.b32  	%r19, %r48, 7;
	setp.lt.u32 	%p12, %r48, 8;
	mov.b32 	%r112, 0;
	@%p12 bra 	$L__BB0_19;
	and.b32  	%r112, %r48, 2147483640;
	neg.s32 	%r106, %r112;
	add.s64 	%rd16, %rd3, 3;
	add.s32 	%r75, %r108, %r1;
	add.s32 	%r105, %r75, -1;
	mov.u32 	%r107, %r1;
$L__BB0_17:
	.pragma "nounroll";
	cvt.s64.s32 	%rd173, %r107;
	add.s64 	%rd174, %rd1, %rd173;
	cvt.s64.s32 	%rd175, %r105;
	add.s64 	%rd176, %rd16, %rd175;
	shl.b64 	%rd177, %rd328, 3;
	ld.global.s8 	%rd178, [%rd176+-3];
	add.s64 	%rd179, %rd2, %rd178;
	ld.global.u8 	%rd180, [%rd179];
	or.b64  	%rd181, %rd177, %rd180;
	xor.b64  	%rd182, %rd181, %rd26;
	add.s64 	%rd183, %rd182, %rd27;
	and.b64  	%rd184, %rd183, %rd28;
	popc.b64 	%r76, %rd184;
	cvt.u64.u32 	%rd185, %r76;
	st.global.u8 	[%rd174], %rd185;
	shl.b64 	%rd186, %rd181, 3;
	ld.global.s8 	%rd187, [%rd176+-2];
	add.s64 	%rd188, %rd2, %rd187;
	ld.global.u8 	%rd189, [%rd188];
	or.b64  	%rd190, %rd186, %rd189;
	xor.b64  	%rd191, %rd190, %rd26;
	add.s64 	%rd192, %rd191, %rd27;
	and.b64  	%rd193, %rd192, %rd28;
	popc.b64 	%r77, %rd193;
	cvt.u64.u32 	%rd194, %r77;
	st.global.u8 	[%rd174+1], %rd194;
	shl.b64 	%rd195, %rd190, 3;
	ld.global.s8 	%rd196, [%rd176+-1];
	add.s64 	%rd197, %rd2, %rd196;
	ld.global.u8 	%rd198, [%rd197];
	or.b64  	%rd199, %rd195, %rd198;
	xor.b64  	%rd200, %rd199, %rd26;
	add.s64 	%rd201, %rd200, %rd27;
	and.b64  	%rd202, %rd201, %rd28;
	popc.b64 	%r78, %rd202;
	cvt.u64.u32 	%rd203, %r78;
	st.global.u8 	[%rd174+2], %rd203;
	shl.b64 	%rd204, %rd199, 3;
	ld.global.s8 	%rd205, [%rd176];
	add.s64 	%rd206, %rd2, %rd205;
	ld.global.u8 	%rd207, [%rd206];
	or.b64  	%rd208, %rd204, %rd207;
	xor.b64  	%rd209, %rd208, %rd26;
	add.s64 	%rd210, %rd209, %rd27;
	and.b64  	%rd211, %rd210, %rd28;
	popc.b64 	%r79, %rd211;
	cvt.u64.u32 	%rd212, %r79;
	st.global.u8 	[%rd174+3], %rd212;
	shl.b64 	%rd213, %rd208, 3;
	ld.global.s8 	%rd214, [%rd176+1];
	add.s64 	%rd215, %rd2, %rd214;
	ld.global.u8 	%rd216, [%rd215];
	or.b64  	%rd217, %rd213, %rd216;
	xor.b64  	%rd218, %rd217, %rd26;
	add.s64 	%rd219, %rd218, %rd27;
	and.b64  	%rd220, %rd219, %rd28;
	popc.b64 	%r80, %rd220;
	cvt.u64.u32 	%rd221, %r80;
	st.global.u8 	[%rd174+4], %rd221;
	shl.b64 	%rd222, %rd217, 3;
	ld.global.s8 	%rd223, [%rd176+2];
	add.s64 	%rd224, %rd2, %rd223;
	ld.global.u8 	%rd225, [%rd224];
	or.b64  	%rd226, %rd222, %rd225;
	xor.b64  	%rd227, %rd226, %rd26;
	add.s64 	%rd228, %rd227, %rd27;
	and.b64  	%rd229, %rd228, %rd28;
	popc.b64 	%r81, %rd229;
	cvt.u64.u32 	%rd230, %r81;
	st.global.u8 	[%rd174+5], %rd230;
	shl.b64 	%rd231, %rd226, 3;
	ld.global.s8 	%rd232, [%rd176+3];
	add.s64 	%rd233, %rd2, %rd232;
	ld.global.u8 	%rd234, [%rd233];
	or.b64  	%rd235, %rd231, %rd234;
	xor.b64  	%rd236, %rd235, %rd26;
	add.s64 	%rd237, %rd236, %rd27;
	and.b64  	%rd238, %rd237, %rd28;
	popc.b64 	%r82, %rd238;
	cvt.u64.u32 	%rd239, %r82;
	st.global.u8 	[%rd174+6], %rd239;
	shl.b64 	%rd240, %rd235, 3;
	ld.global.s8 	%rd241, [%rd176+4];
	add.s64 	%rd242, %rd2, %rd241;
	ld.global.u8 	%rd243, [%rd242];
	or.b64  	%rd328, %rd240, %rd243;
	xor.b64  	%rd244, %rd328, %rd26;
	add.s64 	%rd245, %rd244, %rd27;
	and.b64  	%rd246, %rd245, %rd28;
	popc.b64 	%r83, %rd246;
	cvt.u64.u32 	%rd247, %r83;
	st.global.u8 	[%rd174+7], %rd247;
	add.s32 	%r108, %r108, 8;
	add.s32 	%r107, %r107, 8;
	add.s32 	%r106, %r106, 8;
	add.s32 	%r105, %r105, 8;
	setp.ne.s32 	%p13, %r106, 0;
	@%p13 bra 	$L__BB0_17;
	add.s32 	%r109, %r108, -1;
$L__BB0_19:
	setp.eq.s32 	%p14, %r19, 0;
	@%p14 bra 	$L__BB0_27;
	and.b32  	%r38, %r48, 3;
	setp.lt.u32 	%p15, %r19, 4;
	@%p15 bra 	$L__BB0_22;
	shl.b64 	%rd248, %rd328, 3;
	add.s32 	%r84, %r109, %r1;
	cvt.s64.s32 	%rd249, %r84;
	add.s64 	%rd250, %rd3, %rd249;
	ld.global.s8 	%rd251, [%rd250];
	add.s64 	%rd252, %rd2, %rd251;
	ld.global.u8 	%rd253, [%rd252];
	or.b64  	%rd254, %rd248, %rd253;
	xor.b64  	%rd255, %rd254, %rd26;
	add.s64 	%rd256, %rd255, %rd27;
	and.b64  	%rd257, %rd256, %rd28;
	popc.b64 	%r85, %rd257;
	cvt.u64.u32 	%rd258, %r85;
	add.s32 	%r86, %r112, %r1;
	cvt.s64.s32 	%rd259, %r86;
	add.s64 	%rd260, %rd1, %rd259;
	st.global.u8 	[%rd260], %rd258;
	shl.b64 	%rd261, %rd254, 3;
	ld.global.s8 	%rd262, [%rd250+1];
	add.s64 	%rd263, %rd2, %rd262;
	ld.global.u8 	%rd264, [%rd263];
	or.b64  	%rd265, %rd261, %rd264;
	xor.b64  	%rd266, %rd265, %rd26;
	add.s64 	%rd267, %rd266, %rd27;
	and.b64  	%rd268, %rd267, %rd28;
	popc.b64 	%r87, %rd268;
	cvt.u64.u32 	%rd269, %r87;
	st.global.u8 	[%rd260+1], %rd269;
	shl.b64 	%rd270, %rd265, 3;
	ld.global.s8 	%rd271, [%rd250+2];
	add.s64 	%rd272, %rd2, %rd271;
	ld.global.u8 	%rd273, [%rd272];
	or.b64  	%rd274, %rd270, %rd273;
	xor.b64  	%rd275, %rd274, %rd26;
	add.s64 	%rd276, %rd275, %rd27;
	and.b64  	%rd277, %rd276, %rd28;
	popc.b64 	%r88, %rd277;
	cvt.u64.u32 	%rd278, %r88;
	st.global.u8 	[%rd260+2], %rd278;
	shl.b64 	%rd279, %rd274, 3;
	ld.global.s8 	%rd280, [%rd250+3];
	add.s64 	%rd281, %rd2, %rd280;
	ld.global.u8 	%rd282, [%rd281];
	or.b64  	%rd328, %rd279, %rd282;
	xor.b64  	%rd283, %rd328, %rd26;
	add.s64 	%rd284, %rd283, %rd27;
	and.b64  	%rd285, %rd284, %rd28;
	popc.b64 	%r89, %rd285;
	cvt.u64.u32 	%rd286, %r89;
	st.global.u8 	[%rd260+3], %rd286;
	add.s32 	%r112, %r112, 4;
	add.s32 	%r109, %r109, 4;
$L__BB0_22:
	setp.eq.s32 	%p16, %r38, 0;
	@%p16 bra 	$L__BB0_27;
	setp.eq.s32 	%p17, %r38, 1;
	@%p17 bra 	$L__BB0_25;
	shl.b64 	%rd287, %rd328, 3;
	add.s32 	%r90, %r109, %r1;
	cvt.s64.s32 	%rd288, %r90;
	add.s64 	%rd289, %rd3, %rd288;
	ld.global.s8 	%rd290, [%rd289];
	add.s64 	%rd291, %rd2, %rd290;
	ld.global.u8 	%rd292, [%rd291];
	or.b64  	%rd293, %rd287, %rd292;
	xor.b64  	%rd294, %rd293, %rd26;
	add.s64 	%rd295, %rd294, %rd27;
	and.b64  	%rd296, %rd295, %rd28;
	popc.b64 	%r91, %rd296;
	cvt.u64.u32 	%rd297, %r91;
	add.s32 	%r92, %r112, %r1;
	cvt.s64.s32 	%rd298, %r92;
	add.s64 	%rd299, %rd1, %rd298;
	st.global.u8 	[%rd299], %rd297;
	shl.b64 	%rd300, %rd293, 3;
	ld.global.s8 	%rd301, [%rd289+1];
	add.s64 	%rd302, %rd2, %rd301;
	ld.global.u8 	%rd303, [%rd302];
	or.b64  	%rd328, %rd300, %rd303;
	xor.b64  	%rd304, %rd328, %rd26;
	add.s64 	%rd305, %rd304, %rd27;
	and.b64  	%rd306, %rd305, %rd28;
	popc.b64 	%r93, %rd306;
	cvt.u64.u32 	%rd307, %r93;
	st.global.u8 	[%rd299+1], %rd307;
	add.s32 	%r112, %r112, 2;
	add.s32 	%r109, %r109, 2;
$L__BB0_25:
	and.b32  	%r94, %r48, 1;
	setp.eq.b32 	%p18, %r94, 1;
	not.pred 	%p19, %p18;
	@%p19 bra 	$L__BB0_27;
	shl.b64 	%rd308, %rd328, 3;
	add.s32 	%r95, %r109, %r1;
	cvt.s64.s32 	%rd309, %r95;
	add.s64 	%rd310, %rd3, %rd309;
	ld.global.s8 	%rd311, [%rd310];
	add.s64 	%rd312, %rd2, %rd311;
	ld.global.u8 	%rd313, [%rd312];
	or.b64  	%rd314, %rd308, %rd313;
	xor.b64  	%rd315, %rd314, %rd26;
	add.s64 	%rd316, %rd315, %rd27;
	and.b64  	%rd317, %rd316, %rd28;
	popc.b64 	%r96, %rd317;
	cvt.u64.u32 	%rd318, %r96;
	add.s32 	%r97, %r112, %r1;
	cvt.s64.s32 	%rd319, %r97;
	add.s64 	%rd320, %rd1, %rd319;
	st.global.u8 	[%rd320], %rd318;
$L__BB0_27:
	ret;

}


// ===== COMPILED SASS (sm_100) =====

	.target	sm_100

	.elftype	@"ET_EXEC"


//--------------------- .note.nv.tkinfo           --------------------------
	.section	.note.nv.tkinfo,"",@"SHT_NOTE"
	.sectionflags	@"SHF_NOTE_NV_TKINFO"
	.tkinfo
        /*0018*/ 	.word	0x00000002
        /*0030*/ 	.string	""
        /*0030*/ 	.string	"ptxas"
        /*0030*/ 	.string	"Cuda compilation tools, release 13.0, V13.0.88"
        /*0030*/ 	.string	"Build cuda_13.0.r13.0/compiler.36424714_0"
        /*0030*/ 	.string	"-arch sm_100 -m 64 "



//--------------------- .note.nv.cuinfo           --------------------------
	.section	.note.nv.cuinfo,"",@"SHT_NOTE"
	.sectionflags	@"SHF_NOTE_NV_CUINFO"
        /*0018*/ 	.short	0x0002
        /*001a*/ 	.short	0x0064
        /*001c*/ 	.short	0x0082
	.zero		2


//--------------------- .nv.info                  --------------------------
	.section	.nv.info,"",@"SHT_CUDA_INFO"
	.align	4


	//----- nvinfo : EIATTR_REGCOUNT
	.align		4
        /*0000*/ 	.byte	0x04, 0x2f
        /*0002*/ 	.short	(.L_1 - .L_0)
	.align		4
.L_0:
        /*0004*/ 	.word	index@(_Z16encodeAndHammingPKcPhS1_iiyyyi)
        /*0008*/ 	.word	0x00000020


	//----- nvinfo : EIATTR_FRAME_SIZE
	.align		4
.L_1:
        /*000c*/ 	.byte	0x04, 0x11
        /*000e*/ 	.short	(.L_3 - .L_2)
	.align		4
.L_2:
        /*0010*/ 	.word	index@(_Z16encodeAndHammingPKcPhS1_iiyyyi)
        /*0014*/ 	.word	0x00000000


	//----- nvinfo : EIATTR_MIN_STACK_SIZE
	.align		4
.L_3:
        /*0018*/ 	.byte	0x04, 0x12
        /*001a*/ 	.short	(.L_5 - .L_4)
	.align		4
.L_4:
        /*001c*/ 	.word	index@(_Z16encodeAndHammingPKcPhS1_iiyyyi)
        /*0020*/ 	.word	0x00000000
.L_5:


//--------------------- .nv.compat                --------------------------
	.section	.nv.compat,"",@"SHT_CUDA_COMPAT_INFO"
	.align	4
        /*0000*/ 	.byte	0x02, 0x09, 0x00, 0x00, 0x02, 0x02, 0x01, 0x00, 0x02, 0x05, 0x05, 0x00, 0x03, 0x07, 0x01, 0x01
        /*0010*/ 	.byte	0x02, 0x03, 0x00, 0x00, 0x02, 0x06, 0x01, 0x00, 0x04, 0x0b, 0x08, 0x00, 0x09, 0x00, 0x00, 0x00
        /*0020*/ 	.byte	0x00, 0x00, 0x00, 0x00


//--------------------- .nv.info._Z16encodeAndHammingPKcPhS1_iiyyyi --------------------------
	.section	.nv.info._Z16encodeAndHammingPKcPhS1_iiyyyi,"",@"SHT_CUDA_INFO"
	.sectionflags	@""
	.align	4


	//----- nvinfo : EIATTR_CUDA_API_VERSION
	.align		4
        /*0000*/ 	.byte	0x04, 0x37
        /*0002*/ 	.short	(.L_7 - .L_6)
.L_6:
        /*0004*/ 	.word	0x00000082


	//----- nvinfo : EIATTR_KPARAM_INFO
	.align		4
.L_7:
        /*0008*/ 	.byte	0x04, 0x17
        /*000a*/ 	.short	(.L_9 - .L_8)
.L_8:
        /*000c*/ 	.word	0x00000000
        /*0010*/ 	.short	0x0008
        /*0012*/ 	.short	0x0038
        /*0014*/ 	.byte	0x00, 0xf0, 0x11, 0x00


	//----- nvinfo : EIATTR_KPARAM_INFO
	.align		4
.L_9:
        /*0018*/ 	.byte	0x04, 0x17
        /*001a*/ 	.short	(.L_11 - .L_10)
.L_10:
        /*001c*/ 	.word	0x00000000
        /*0020*/ 	.short	0x0007
        /*0022*/ 	.short	0x0030
        /*0024*/ 	.byte	0x00, 0xf0, 0x21, 0x00


	//----- nvinfo : EIATTR_KPARAM_INFO
	.align		4
.L_11:
        /*0028*/ 	.byte	0x04, 0x17
        /*002a*/ 	.short	(.L_13 - .L_12)
.L_12:
        /*002c*/ 	.word	0x00000000
        /*0030*/ 	.short	0x0006
        /*0032*/ 	.short	0x0028
        /*0034*/ 	.byte	0x00, 0xf0, 0x21, 0x00


	//----- nvinfo : EIATTR_KPARAM_INFO
	.align		4
.L_13:
        /*0038*/ 	.byte	0x04, 0x17
        /*003a*/ 	.short	(.L_15 - .L_14)
.L_14:
        /*003c*/ 	.word	0x00000000
        /*0040*/ 	.short	0x0005
        /*0042*/ 	.short	0x0020
        /*0044*/ 	.byte	0x00, 0xf0, 0x21, 0x00


	//----- nvinfo : EIATTR_KPARAM_INFO
	.align		4
.L_15:
        /*0048*/ 	.byte	0x04, 0x17
        /*004a*/ 	.short	(.L_17 - .L_16)
.L_16:
        /*004c*/ 	.word	0x00000000
        /*0050*/ 	.short	0x0004
        /*0052*/ 	.short	0x001c
        /*0054*/ 	.byte	0x00, 0xf0, 0x11, 0x00


	//----- nvinfo : EIATTR_KPARAM_INFO
	.align		4
.L_17:
        /*0058*/ 	.byte	0x04, 0x17
        /*005a*/ 	.short	(.L_19 - .L_18)
.L_18:
        /*005c*/ 	.word	0x00000000
        /*0060*/ 	.short	0x0003
        /*0062*/ 	.short	0x0018
        /*0064*/ 	.byte	0x00, 0xf0, 0x11, 0x00


	//----- nvinfo : EIATTR_KPARAM_INFO
	.align		4
.L_19:
        /*0068*/ 	.byte	0x04, 0x17
        /*006a*/ 	.short	(.L_21 - .L_20)
.L_20:
        /*006c*/ 	.word	0x00000000
        /*0070*/ 	.short	0x0002
        /*0072*/ 	.short	0x0010
        /*0074*/ 	.byte	0x00, 0xf5, 0x21, 0x00


	//----- nvinfo : EIATTR_KPARAM_INFO
	.align		4
.L_21:
        /*0078*/ 	.byte	0x04, 0x17
        /*007a*/ 	.short	(.L_23 - .L_22)
.L_22:
        /*007c*/ 	.word	0x00000000
        /*0080*/ 	.short	0x0001
        /*0082*/ 	.short	0x0008
        /*0084*/ 	.byte	0x00, 0xf5, 0x21, 0x00


	//----- nvinfo : EIATTR_KPARAM_INFO
	.align		4
.L_23:
        /*0088*/ 	.byte	0x04, 0x17
        /*008a*/ 	.short	(.L_25 - .L_24)
.L_24:
        /*008c*/ 	.word	0x00000000
        /*0090*/ 	.short	0x0000
        /*0092*/ 	.short	0x0000
        /*0094*/ 	.byte	0x00, 0xf5, 0x21, 0x00


	//----- nvinfo : EIATTR_SPARSE_MMA_MASK
	.align		4
.L_25:
        /*0098*/ 	.byte	0x03, 0x50
        /*009a*/ 	.short	0x0000


	//----- nvinfo : EIATTR_MAXREG_COUNT
	.align		4
        /*009c*/ 	.byte	0x03, 0x1b
        /*009e*/ 	.short	0x00ff


	//----- nvinfo : EIATTR_MERCURY_ISA_VERSION
	.align		4
        /*00a0*/ 	.byte	0x03, 0x5f
        /*00a2*/ 	.short	0x0101


	//----- nvinfo : EIATTR_VRC_CTA_INIT_COUNT
	.align		4
        /*00a4*/ 	.byte	0x02, 0x4a
	.zero		1
	.zero		1


	//----- nvinfo : EIATTR_EXIT_INSTR_OFFSETS
	.align		4
        /*00a8*/ 	.byte	0x04, 0x1c
        /*00aa*/ 	.short	(.L_27 - .L_26)


	//   ....[0]....
.L_26:
        /*00ac*/ 	.word	0x000000b0


	//   ....[1]....
        /*00b0*/ 	.word	0x00001050


	//   ....[2]....
        /*00b4*/ 	.word	0x00001a90


	//   ....[3]....
        /*00b8*/ 	.word	0x00001fe0


	//   ....[4]....
        /*00bc*/ 	.word	0x00002310


	//   ....[5]....
        /*00c0*/ 	.word	0x000024c0


	//----- nvinfo : EIATTR_CBANK_PARAM_SIZE
	.align		4
.L_27:
        /*00c4*/ 	.byte	0x03, 0x19
        /*00c6*/ 	.short	0x003c


	//----- nvinfo : EIATTR_PARAM_CBANK
	.align		4
        /*00c8*/ 	.byte	0x04, 0x0a
        /*00ca*/ 	.short	(.L_29 - .L_28)
	.align		4
.L_28:
        /*00cc*/ 	.word	index@(.nv.constant0._Z16encodeAndHammingPKcPhS1_iiyyyi)
        /*00d0*/ 	.short	0x0380
        /*00d2*/ 	.short	0x003c


	//----- nvinfo : EIATTR_SW_WAR
	.align		4
.L_29:
        /*00d4*/ 	.byte	0x04, 0x36
        /*00d6*/ 	.short	(.L_31 - .L_30)
.L_30:
        /*00d8*/ 	.word	0x00000008
.L_31:


//--------------------- .nv.callgraph             --------------------------
	.section	.nv.callgraph,"",@"SHT_CUDA_CALLGRAPH"
	.align	4
	.sectionentsize	8
	.align		4
        /*0000*/ 	.word	0x00000000
	.align		4
        /*0004*/ 	.word	0xffffffff
	.align		4
        /*0008*/ 	.word	0x00000000
	.align		4
        /*000c*/ 	.word	0xfffffffe
	.align		4
        /*0010*/ 	.word	0x00000000
	.align		4
        /*0014*/ 	.word	0xfffffffd
	.align		4
        /*0018*/ 	.word	0x00000000
	.align		4
        /*001c*/ 	.word	0xfffffffc


//--------------------- .text._Z16encodeAndHammingPKcPhS1_iiyyyi --------------------------
	.section	.text._Z16encodeAndHammingPKcPhS1_iiyyyi,"ax",@progbits
	.align	128
        .global         _Z16encodeAndHammingPKcPhS1_iiyyyi
        .type           _Z16encodeAndHammingPKcPhS1_iiyyyi,@function
        .size           _Z16encodeAndHammingPKcPhS1_iiyyyi,(.L_x_11 - _Z16encodeAndHammingPKcPhS1_iiyyyi)
        .other          _Z16encodeAndHammingPKcPhS1_iiyyyi,@"STO_CUDA_ENTRY STV_DEFAULT"
_Z16encodeAndHammingPKcPhS1_iiyyyi:
.text._Z16encodeAndHammingPKcPhS1_iiyyyi:
[----:B------:R-:W-:Y:S01]  /*0000*/  LDC R1, c[0x0][0x37c] ;  /* 0x0000df00ff017b82 */ /* 0x000fe20000000800 */
[----:B------:R-:W0:Y:S07]  /*0010*/  S2R R3, SR_TID.X ;  /* 0x0000000000037919 */ /* 0x000e2e0000002100 */
[----:B------:R-:W0:Y:S01]  /*0020*/  S2UR UR4, SR_CTAID.X ;  /* 0x00000000000479c3 */ /* 0x000e220000002500 */
[----:B------:R-:W1:Y:S01]  /*0030*/  LDCU.64 UR10, c[0x0][0x398] ;  /* 0x00007300ff0a77ac */ /* 0x000e620008000a00 */
[----:B------:R-:W2:Y:S06]  /*0040*/  LDCU UR5, c[0x0][0x3b8] ;  /* 0x00007700ff0577ac */ /* 0x000eac0008000800 */
[----:B------:R-:W0:Y:S01]  /*0050*/  LDC R0, c[0x0][0x360] ;  /* 0x0000d800ff007b82 */ /* 0x000e220000000800 */
[----:B------:R-:W3:Y:S01]  /*0060*/  LDCU UR8, c[0x0][0x398] ;  /* 0x00007300ff0877ac */ /* 0x000ee20008000800 */
[----:B0-----:R-:W-:Y:S01]  /*0070*/  IMAD R0, R0, UR4, R3 ;  /* 0x0000000400007c24 */ /* 0x001fe2000f8e0203 */
[----:B-1----:R-:W-:-:S03]  /*0080*/  UIADD3 UR4, UPT, UPT, UR11, -UR10, URZ ;  /* 0x8000000a0b047290 */ /* 0x002fc6000fffe0ff */
[----:B--2---:R-:W-:-:S05]  /*0090*/  IMAD R0, R0, UR5, RZ ;  /* 0x0000000500007c24 */ /* 0x004fca000f8e02ff */
[----:B------:R-:W-:-:S13]  /*00a0*/  ISETP.GT.AND P0, PT, R0, UR4, PT ;  /* 0x0000000400007c0c */ /* 0x000fda000bf04270 */
[----:B---3--:R-:W-:Y:S05]  /*00b0*/  @P0 EXIT ;  /* 0x000000000000094d */ /* 0x008fea0003800000 */
[----:B------:R-:W-:Y:S01]  /*00c0*/  UISETP.GE.AND UP0, UPT, UR10, 0x2, UPT ;  /* 0x000000020a00788c */ /* 0x000fe2000bf06270 */
[----:B------:R-:W-:Y:S01]  /*00d0*/  IMAD.MOV.U32 R25, RZ, RZ, RZ ;  /* 0x000000ffff197224 */ /* 0x000fe200078e00ff */
[----:B------:R-:W0:Y:S01]  /*00e0*/  LDCU.64 UR6, c[0x0][0x358] ;  /* 0x00006b00ff0677ac */ /* 0x000e220008000a00 */
[----:B------:R-:W-:Y:S01]  /*00f0*/  IMAD.MOV.U32 R2, RZ, RZ, RZ ;  /* 0x000000ffff027224 */ /* 0x000fe200078e00ff */
[----:B------:R-:W-:-:S05]  /*0100*/  UIADD3 UR9, UPT, UPT, UR10, -0x1, URZ ;  /* 0xffffffff0a097890 */ /* 0x000fca000fffe0ff */
[----:B------:R-:W-:Y:S07]  /*0110*/  BRA.U !UP0, `(.L_x_0) ;  /* 0x0000000d08c47547 */ /* 0x000fee000b800000 */
[----:B------:R-:W-:Y:S01]  /*0120*/  UIADD3 UR4, UPT, UPT, UR10, -0x2, URZ ;  /* 0xfffffffe0a047890 */ /* 0x000fe2000fffe0ff */
[----:B------:R-:W-:Y:S01]  /*0130*/  IMAD.MOV.U32 R25, RZ, RZ, RZ ;  /* 0x000000ffff197224 */ /* 0x000fe200078e00ff */
[----:B------:R-:W-:Y:S01]  /*0140*/  ULOP3.LUT UR11, UR9, 0xf, URZ, 0xc0, !UPT ;  /* 0x0000000f090b7892 */ /* 0x000fe2000f8ec0ff */
[----:B------:R-:W-:Y:S01]  /*0150*/  IMAD.MOV.U32 R2, RZ, RZ, RZ ;  /* 0x000000ffff027224 */ /* 0x000fe200078e00ff */
[----:B------:R-:W-:Y:S02]  /*0160*/  UISETP.GE.U32.AND UP1, UPT, UR4, 0xf, UPT ;  /* 0x0000000f0400788c */ /* 0x000fe4000bf26070 */
[----:B------:R-:W-:Y:S01]  /*0170*/  UISETP.NE.AND UP0, UPT, UR11, URZ, UPT ;  /* 0x000000ff0b00728c */ /* 0x000fe2000bf05270 */
[----:B------:R-:W-:-:S06]  /*0180*/  UMOV UR4, URZ ;  /* 0x000000ff00047c82 */ /* 0x000fcc0008000000 */
[----:B------:R-:W-:Y:S05]  /*0190*/  BRA.U !UP1, `(.L_x_1) ;  /* 0x0000000509d87547 */ /* 0x000fea000b800000 */
[----:B------:R-:W-:Y:S01]  /*01a0*/  ULOP3.LUT UR4, UR9, 0xfffffff0, URZ, 0xc0, !UPT ;  /* 0xfffffff009047892 */ /* 0x000fe2000f8ec0ff */
[----:B------:R-:W-:Y:S02]  /*01b0*/  IMAD.MOV.U32 R25, RZ, RZ, RZ ;  /* 0x000000ffff197224 */ /* 0x000fe400078e00ff */
[----:B------:R-:W-:Y:S01]  /*01c0*/  IMAD.MOV.U32 R2, RZ, RZ, RZ ;  /* 0x000000ffff027224 */ /* 0x000fe200078e00ff */
[----:B------:R-:W-:Y:S01]  /*01d0*/  UIADD3 UR5, UPT, UPT, -UR4, URZ, URZ ;  /* 0x000000ff04057290 */ /* 0x000fe2000fffe1ff */
[----:B------:R-:W-:-:S11]  /*01e0*/  IMAD.MOV.U32 R3, RZ, RZ, R0 ;  /* 0x000000ffff037224 */ /* 0x000fd600078e0000 */
.L_x_2:
[----:B------:R-:W1:Y:S01]  /*01f0*/  LDC.64 R26, c[0x0][0x380] ;  /* 0x0000e000ff1a7b82 */ /* 0x000e620000000a00 */
[----:B------:R-:W-:-:S07]  /*0200*/  SHF.R.S32.HI R4, RZ, 0x1f, R3 ;  /* 0x0000001fff047819 */ /* 0x000fce0000011403 */
[----:B------:R-:W2:Y:S01]  /*0210*/  LDC.64 R12, c[0x0][0x388] ;  /* 0x0000e200ff0c7b82 */ /* 0x000ea20000000a00 */
[----:B-1----:R-:W-:-:S04]  /*0220*/  IADD3 R26, P0, P1, R3, 0x7, R26 ;  /* 0x00000007031a7810 */ /* 0x002fc8000791e01a */
[----:B------:R-:W-:-:S05]  /*0230*/  IADD3.X R27, PT, PT, R4, R27, RZ, P0, P1 ;  /* 0x0000001b041b7210 */ /* 0x000fca00007e24ff */
[----:B0-----:R-:W2:Y:S04]  /*0240*/  LDG.E.S8 R4, desc[UR6][R26.64+-0x7] ;  /* 0xfffff9061a047981 */ /* 0x001ea8000c1e1300 */
[----:B------:R-:W3:Y:S04]  /*0250*/  LDG.E.S8 R8, desc[UR6][R26.64+-0x6] ;  /* 0xfffffa061a087981 */ /* 0x000ee8000c1e1300 */
[----:B------:R-:W4:Y:S04]  /*0260*/  LDG.E.S8 R11, desc[UR6][R26.64+-0x5] ;  /* 0xfffffb061a0b7981 */ /* 0x000f28000c1e1300 */
[----:B------:R-:W5:Y:S04]  /*0270*/  LDG.E.S8 R20, desc[UR6][R26.64+-0x4] ;  /* 0xfffffc061a147981 */ /* 0x000f68000c1e1300 */
        /* <DEDUP_REMOVED lines=11> */
[----:B------:R-:W5:Y:S01]  /*0330*/  LDG.E.S8 R26, desc[UR6][R26.64+0x8] ;  /* 0x000008061a1a7981 */ /* 0x000f62000c1e1300 */
[----:B--2---:R-:W-:-:S04]  /*0340*/  IADD3 R22, P0, PT, R4, R12, RZ ;  /* 0x0000000c04167210 */ /* 0x004fc80007f1e0ff */
[-C--:B------:R-:W-:Y:S02]  /*0350*/  LEA.HI.X.SX32 R23, R4, R13.reuse, 0x1, P0 ;  /* 0x0000000d04177211 */ /* 0x080fe400000f0eff */
[CC--:B---3--:R-:W-:Y:S02]  /*0360*/  IADD3 R28, P0, PT, R8.reuse, R12.reuse, RZ ;  /* 0x0000000c081c7210 */ /* 0x0c8fe40007f1e0ff */
[C---:B----4-:R-:W-:Y:S01]  /*0370*/  IADD3 R10, P1, PT, R11.reuse, R12, RZ ;  /* 0x0000000c0b0a7210 */ /* 0x050fe20007f3e0ff */
[----:B------:R0:W2:Y:S01]  /*0380*/  LDG.E.U8 R4, desc[UR6][R22.64] ;  /* 0x0000000616047981 */ /* 0x0000a2000c1e1100 */
[-C--:B------:R-:W-:Y:S02]  /*0390*/  LEA.HI.X.SX32 R29, R8, R13.reuse, 0x1, P0 ;  /* 0x0000000d081d7211 */ /* 0x080fe400000f0eff */
[----:B------:R-:W-:-:S03]  /*03a0*/  LEA.HI.X.SX32 R11, R11, R13, 0x1, P1 ;  /* 0x0000000d0b0b7211 */ /* 0x000fc600008f0eff */
[----:B------:R1:W3:Y:S01]  /*03b0*/  LDG.E.U8 R24, desc[UR6][R28.64] ;  /* 0x000000061c187981 */ /* 0x0002e2000c1e1100 */
[CC--:B-----5:R-:W-:Y:S02]  /*03c0*/  IADD3 R8, P1, PT, R9.reuse, R12.reuse, RZ ;  /* 0x0000000c09087210 */ /* 0x0e0fe40007f3e0ff */
[CC--:B0-----:R-:W-:Y:S01]  /*03d0*/  IADD3 R22, P0, PT, R20.reuse, R12.reuse, RZ ;  /* 0x0000000c14167210 */ /* 0x0c1fe20007f1e0ff */
[----:B------:R-:W4:Y:S01]  /*03e0*/  LDG.E.U8 R11, desc[UR6][R10.64] ;  /* 0x000000060a0b7981 */ /* 0x000f22000c1e1100 */
[-C--:B------:R-:W-:Y:S02]  /*03f0*/  LEA.HI.X.SX32 R9, R9, R13.reuse, 0x1, P1 ;  /* 0x0000000d09097211 */ /* 0x080fe400008f0eff */
[-C--:B------:R-:W-:Y:S02]  /*0400*/  LEA.HI.X.SX32 R23, R20, R13.reuse, 0x1, P0 ;  /* 0x0000000d14177211 */ /* 0x080fe400000f0eff */
[C---:B------:R-:W-:Y:S02]  /*0410*/  IADD3 R20, P0, PT, R21.reuse, R12, RZ ;  /* 0x0000000c15147210 */ /* 0x040fe40007f1e0ff */
[----:B------:R-:W5:Y:S04]  /*0420*/  LDG.E.U8 R9, desc[UR6][R8.64] ;  /* 0x0000000608097981 */ /* 0x000f68000c1e1100 */
[----:B------:R0:W5:Y:S01]  /*0430*/  LDG.E.U8 R10, desc[UR6][R22.64] ;  /* 0x00000006160a7981 */ /* 0x000162000c1e1100 */
[----:B------:R-:W-:-:S02]  /*0440*/  LEA.HI.X.SX32 R21, R21, R13, 0x1, P0 ;  /* 0x0000000d15157211 */ /* 0x000fc400000f0eff */
[----:B-1----:R-:W-:-:S03]  /*0450*/  IADD3 R28, P0, PT, R14, R12, RZ ;  /* 0x0000000c0e1c7210 */ /* 0x002fc60007f1e0ff */
[----:B------:R1:W5:Y:S01]  /*0460*/  LDG.E.U8 R8, desc[UR6][R20.64] ;  /* 0x0000000614087981 */ /* 0x000362000c1e1100 */
[----:B0-----:R-:W-:-:S04]  /*0470*/  IADD3 R22, P1, PT, R18, R12, RZ ;  /* 0x0000000c12167210 */ /* 0x001fc80007f3e0ff */
[-C--:B------:R-:W-:Y:S02]  /*0480*/  LEA.HI.X.SX32 R23, R18, R13.reuse, 0x1, P1 ;  /* 0x0000000d12177211 */ /* 0x080fe400008f0eff */
[-C--:B------:R-:W-:Y:S02]  /*0490*/  LEA.HI.X.SX32 R29, R14, R13.reuse, 0x1, P0 ;  /* 0x0000000d0e1d7211 */ /* 0x080fe400000f0eff */
[CC--:B-1----:R-:W-:Y:S01]  /*04a0*/  IADD3 R20, P1, PT, R16.reuse, R12.reuse, RZ ;  /* 0x0000000c10147210 */ /* 0x0c2fe20007f3e0ff */
[----:B------:R0:W5:Y:S01]  /*04b0*/  LDG.E.U8 R27, desc[UR6][R22.64] ;  /* 0x00000006161b7981 */ /* 0x000162000c1e1100 */
[C---:B------:R-:W-:Y:S02]  /*04c0*/  IADD3 R14, P0, PT, R15.reuse, R12, RZ ;  /* 0x0000000c0f0e7210 */ /* 0x040fe40007f1e0ff */
[-C--:B------:R-:W-:Y:S01]  /*04d0*/  LEA.HI.X.SX32 R21, R16, R13.reuse, 0x1, P1 ;  /* 0x0000000d10157211 */ /* 0x080fe200008f0eff */
[----:B------:R-:W5:Y:S01]  /*04e0*/  LDG.E.U8 R28, desc[UR6][R28.64] ;  /* 0x000000061c1c7981 */ /* 0x000f62000c1e1100 */
[----:B------:R-:W-:-:S02]  /*04f0*/  LEA.HI.X.SX32 R15, R15, R13, 0x1, P0 ;  /* 0x0000000d0f0f7211 */ /* 0x000fc400000f0eff */
[-C--:B------:R-:W-:Y:S01]  /*0500*/  IADD3 R16, P1, PT, R17, R12.reuse, RZ ;  /* 0x0000000c11107210 */ /* 0x080fe20007f3e0ff */
[----:B------:R-:W5:Y:S01]  /*0510*/  LDG.E.U8 R20, desc[UR6][R20.64] ;  /* 0x0000000614147981 */ /* 0x000f62000c1e1100 */
[-C--:B------:R-:W-:Y:S02]  /*0520*/  IADD3 R18, P0, PT, R19, R12.reuse, RZ ;  /* 0x0000000c13127210 */ /* 0x080fe40007f1e0ff */
[-C--:B------:R-:W-:Y:S02]  /*0530*/  LEA.HI.X.SX32 R17, R17, R13.reuse, 0x1, P1 ;  /* 0x0000000d11117211 */ /* 0x080fe400008f0eff */
[----:B------:R-:W-:Y:S01]  /*0540*/  LEA.HI.X.SX32 R19, R19, R13, 0x1, P0 ;  /* 0x0000000d13137211 */ /* 0x000fe200000f0eff */
[----:B------:R1:W5:Y:S01]  /*0550*/  LDG.E.U8 R21, desc[UR6][R14.64] ;  /* 0x000000060e157981 */ /* 0x000362000c1e1100 */
[----:B0-----:R-:W-:-:S03]  /*0560*/  IADD3 R22, P1, PT, R7, R12, RZ ;  /* 0x0000000c07167210 */ /* 0x001fc60007f3e0ff */
[----:B------:R0:W5:Y:S01]  /*0570*/  LDG.E.U8 R29, desc[UR6][R16.64] ;  /* 0x00000006101d7981 */ /* 0x000162000c1e1100 */
[----:B------:R-:W-:-:S03]  /*0580*/  LEA.HI.X.SX32 R23, R7, R13, 0x1, P1 ;  /* 0x0000000d07177211 */ /* 0x000fc600008f0eff */
[----:B------:R-:W5:Y:S01]  /*0590*/  LDG.E.U8 R18, desc[UR6][R18.64] ;  /* 0x0000000612127981 */ /* 0x000f62000c1e1100 */
[----:B-1----:R-:W-:-:S03]  /*05a0*/  IADD3 R14, P0, PT, R5, R12, RZ ;  /* 0x0000000c050e7210 */ /* 0x002fc60007f1e0ff */
[----:B------:R-:W5:Y:S01]  /*05b0*/  LDG.E.U8 R22, desc[UR6][R22.64] ;  /* 0x0000000616167981 */ /* 0x000f62000c1e1100 */
[-C--:B------:R-:W-:Y:S02]  /*05c0*/  LEA.HI.X.SX32 R15, R5, R13.reuse, 0x1, P0 ;  /* 0x0000000d050f7211 */ /* 0x080fe400000f0eff */
[-C--:B0-----:R-:W-:Y:S02]  /*05d0*/  IADD3 R16, P1, PT, R6, R12.reuse, RZ ;  /* 0x0000000c06107210 */ /* 0x081fe40007f3e0ff */
[----:B------:R-:W-:Y:S01]  /*05e0*/  IADD3 R12, P0, PT, R26, R12, RZ ;  /* 0x0000000c1a0c7210 */ /* 0x000fe20007f1e0ff */
[----:B------:R-:W5:Y:S01]  /*05f0*/  LDG.E.U8 R14, desc[UR6][R14.64] ;  /* 0x000000060e0e7981 */ /* 0x000f62000c1e1100 */
[-C--:B------:R-:W-:Y:S02]  /*0600*/  LEA.HI.X.SX32 R17, R6, R13.reuse, 0x1, P1 ;  /* 0x0000000d06117211 */ /* 0x080fe400008f0eff */
[----:B------:R-:W-:-:S03]  /*0610*/  LEA.HI.X.SX32 R13, R26, R13, 0x1, P0 ;  /* 0x0000000d1a0d7211 */ /* 0x000fc600000f0eff */
[----:B------:R-:W5:Y:S04]  /*0620*/  LDG.E.U8 R6, desc[UR6][R16.64] ;  /* 0x0000000610067981 */ /* 0x000f68000c1e1100 */
[----:B------:R-:W5:Y:S01]  /*0630*/  LDG.E.U8 R12, desc[UR6][R12.64] ;  /* 0x000000060c0c7981 */ /* 0x000f62000c1e1100 */
[C---:B------:R-:W-:Y:S01]  /*0640*/  SHF.L.U64.HI R7, R25.reuse, 0x6, R2 ;  /* 0x0000000619077819 */ /* 0x040fe20000010202 */
[----:B------:R-:W-:Y:S01]  /*0650*/  IMAD.SHL.U32 R25, R25, 0x40, RZ ;  /* 0x0000004019197824 */ /* 0x000fe200078e00ff */
[----:B------:R-:W-:-:S04]  /*0660*/  UIADD3 UR5, UPT, UPT, UR5, 0x10, URZ ;  /* 0x0000001005057890 */ /* 0x000fc8000fffe0ff */
[----:B------:R-:W-:Y:S01]  /*0670*/  UISETP.NE.AND UP1, UPT, UR5, URZ, UPT ;  /* 0x000000ff0500728c */ /* 0x000fe2000bf25270 */
[----:B------:R-:W-:Y:S02]  /*0680*/  VIADD R3, R3, 0x10 ;  /* 0x0000001003037836 */ /* 0x000fe40000000000 */
[----:B--2---:R-:W-:-:S03]  /*0690*/  IMAD.WIDE.U32 R4, R4, 0x8, RZ ;  /* 0x0000000804047825 */ /* 0x004fc600078e00ff */
[----:B---3--:R-:W-:Y:S02]  /*06a0*/  LOP3.LUT R24, R24, R25, R4, 0xfe, !PT ;  /* 0x0000001918187212 */ /* 0x008fe400078efe04 */
[----:B------:R-:W-:Y:S01]  /*06b0*/  LOP3.LUT R7, R7, R5, RZ, 0xfc, !PT ;  /* 0x0000000507077212 */ /* 0x000fe200078efcff */
[----:B----4-:R-:W-:-:S03]  /*06c0*/  IMAD.WIDE.U32 R4, R11, 0x8, RZ ;  /* 0x000000080b047825 */ /* 0x010fc600078e00ff */
[C---:B------:R-:W-:Y:S01]  /*06d0*/  SHF.L.U64.HI R7, R24.reuse, 0x6, R7 ;  /* 0x0000000618077819 */ /* 0x040fe20000010207 */
[----:B------:R-:W-:-:S03]  /*06e0*/  IMAD.SHL.U32 R11, R24, 0x40, RZ ;  /* 0x00000040180b7824 */ /* 0x000fc600078e00ff */
[----:B------:R-:W-:Y:S02]  /*06f0*/  LOP3.LUT R7, R7, R5, RZ, 0xfc, !PT ;  /* 0x0000000507077212 */ /* 0x000fe400078efcff */
[----:B-----5:R-:W-:Y:S01]  /*0700*/  LOP3.LUT R10, R10, R11, R4, 0xfe, !PT ;  /* 0x0000000b0a0a7212 */ /* 0x020fe200078efe04 */
[----:B------:R-:W-:-:S03]  /*0710*/  IMAD.WIDE.U32 R4, R9, 0x8, RZ ;  /* 0x0000000809047825 */ /* 0x000fc600078e00ff */
[C---:B------:R-:W-:Y:S01]  /*0720*/  SHF.L.U64.HI R9, R10.reuse, 0x6, R7 ;  /* 0x000000060a097819 */ /* 0x040fe20000010207 */
[----:B------:R-:W-:-:S05]  /*0730*/  IMAD.SHL.U32 R7, R10, 0x40, RZ ;  /* 0x000000400a077824 */ /* 0x000fca00078e00ff */
[----:B------:R-:W-:Y:S02]  /*0740*/  LOP3.LUT R8, R8, R7, R4, 0xfe, !PT ;  /* 0x0000000708087212 */ /* 0x000fe400078efe04 */
[----:B------:R-:W-:-:S03]  /*0750*/  LOP3.LUT R9, R9, R5, RZ, 0xfc, !PT ;  /* 0x0000000509097212 */ /* 0x000fc600078efcff */
[C---:B------:R-:W-:Y:S02]  /*0760*/  IMAD.SHL.U32 R7, R8.reuse, 0x40, RZ ;  /* 0x0000004008077824 */ /* 0x040fe400078e00ff */
[----:B------:R-:W-:Y:S01]  /*0770*/  IMAD.WIDE.U32 R4, R27, 0x8, RZ ;  /* 0x000000081b047825 */ /* 0x000fe200078e00ff */
[----:B------:R-:W-:Y:S02]  /*0780*/  SHF.L.U64.HI R9, R8, 0x6, R9 ;  /* 0x0000000608097819 */ /* 0x000fe40000010209 */
[----:B------:R-:W-:Y:S02]  /*0790*/  LOP3.LUT R28, R28, R7, R4, 0xfe, !PT ;  /* 0x000000071c1c7212 */ /* 0x000fe400078efe04 */
[----:B------:R-:W-:Y:S01]  /*07a0*/  LOP3.LUT R9, R9, R5, RZ, 0xfc, !PT ;  /* 0x0000000509097212 */ /* 0x000fe200078efcff */
[----:B------:R-:W-:-:S04]  /*07b0*/  IMAD.WIDE.U32 R4, R20, 0x8, RZ ;  /* 0x0000000814047825 */ /* 0x000fc800078e00ff */
[C---:B------:R-:W-:Y:S01]  /*07c0*/  IMAD.SHL.U32 R7, R28.reuse, 0x40, RZ ;  /* 0x000000401c077824 */ /* 0x040fe200078e00ff */
[----:B------:R-:W-:-:S04]  /*07d0*/  SHF.L.U64.HI R9, R28, 0x6, R9 ;  /* 0x000000061c097819 */ /* 0x000fc80000010209 */
[----:B------:R-:W-:Y:S02]  /*07e0*/  LOP3.LUT R21, R21, R7, R4, 0xfe, !PT ;  /* 0x0000000715157212 */ /* 0x000fe400078efe04 */
[----:B------:R-:W-:Y:S01]  /*07f0*/  LOP3.LUT R2, R9, R5, RZ, 0xfc, !PT ;  /* 0x0000000509027212 */ /* 0x000fe200078efcff */
[----:B------:R-:W-:-:S04]  /*0800*/  IMAD.WIDE.U32 R4, R29, 0x8, RZ ;  /* 0x000000081d047825 */ /* 0x000fc800078e00ff */
[C---:B------:R-:W-:Y:S01]  /*0810*/  IMAD.SHL.U32 R7, R21.reuse, 0x40, RZ ;  /* 0x0000004015077824 */ /* 0x040fe200078e00ff */
[----:B------:R-:W-:-:S04]  /*0820*/  SHF.L.U64.HI R9, R21, 0x6, R2 ;  /* 0x0000000615097819 */ /* 0x000fc80000010202 */
[----:B------:R-:W-:Y:S01]  /*0830*/  LOP3.LUT R18, R18, R7, R4, 0xfe, !PT ;  /* 0x0000000712127212 */ /* 0x000fe200078efe04 */
[----:B------:R-:W-:Y:S01]  /*0840*/  IMAD.WIDE.U32 R22, R22, 0x8, RZ ;  /* 0x0000000816167825 */ /* 0x000fe200078e00ff */
[----:B------:R-:W-:-:S03]  /*0850*/  LOP3.LUT R5, R9, R5, RZ, 0xfc, !PT ;  /* 0x0000000509057212 */ /* 0x000fc600078efcff */
[C---:B------:R-:W-:Y:S01]  /*0860*/  IMAD.SHL.U32 R7, R18.reuse, 0x40, RZ ;  /* 0x0000004012077824 */ /* 0x040fe200078e00ff */
[----:B------:R-:W-:-:S04]  /*0870*/  SHF.L.U64.HI R5, R18, 0x6, R5 ;  /* 0x0000000612057819 */ /* 0x000fc80000010205 */
[----:B------:R-:W-:Y:S02]  /*0880*/  LOP3.LUT R14, R14, R7, R22, 0xfe, !PT ;  /* 0x000000070e0e7212 */ /* 0x000fe400078efe16 */
[----:B------:R-:W-:Y:S01]  /*0890*/  LOP3.LUT R5, R5, R23, RZ, 0xfc, !PT ;  /* 0x0000001705057212 */ /* 0x000fe200078efcff */
[----:B------:R-:W-:-:S03]  /*08a0*/  IMAD.WIDE.U32 R6, R6, 0x8, RZ ;  /* 0x0000000806067825 */ /* 0x000fc600078e00ff */
[C---:B------:R-:W-:Y:S01]  /*08b0*/  SHF.L.U64.HI R5, R14.reuse, 0x6, R5 ;  /* 0x000000060e057819 */ /* 0x040fe20000010205 */
[----:B------:R-:W-:-:S03]  /*08c0*/  IMAD.SHL.U32 R25, R14, 0x40, RZ ;  /* 0x000000400e197824 */ /* 0x000fc600078e00ff */
[----:B------:R-:W-:Y:S02]  /*08d0*/  LOP3.LUT R2, R5, R7, RZ, 0xfc, !PT ;  /* 0x0000000705027212 */ /* 0x000fe400078efcff */
[----:B------:R-:W-:Y:S01]  /*08e0*/  LOP3.LUT R25, R12, R25, R6, 0xfe, !PT ;  /* 0x000000190c197212 */ /* 0x000fe200078efe06 */
[----:B------:R-:W-:Y:S06]  /*08f0*/  BRA.U UP1, `(.L_x_2) ;  /* 0xfffffff9013c7547 */ /* 0x000fec000b83ffff */
.L_x_1:
[----:B------:R-:W-:Y:S05]  /*0900*/  BRA.U !UP0, `(.L_x_0) ;  /* 0x0000000508c87547 */ /* 0x000fea000b800000 */
[----:B------:R-:W-:Y:S02]  /*0910*/  UISETP.GE.U32.AND UP0, UPT, UR11, 0x8, UPT ;  /* 0x000000080b00788c */ /* 0x000fe4000bf06070 */
[----:B------:R-:W-:-:S04]  /*0920*/  ULOP3.LUT UR12, UR9, 0x7, URZ, 0xc0, !UPT ;  /* 0x00000007090c7892 */ /* 0x000fc8000f8ec0ff */
[----:B------:R-:W-:-:S03]  /*0930*/  UISETP.NE.AND UP1, UPT, UR12, URZ, UPT ;  /* 0x000000ff0c00728c */ /* 0x000fc6000bf25270 */
[----:B------:R-:W-:Y:S08]  /*0940*/  BRA.U !UP0, `(.L_x_3) ;  /* 0x0000000108e47547 */ /* 0x000ff0000b800000 */
[----:B------:R-:W1:Y:S01]  /*0950*/  LDCU.128 UR16, c[0x0][0x380] ;  /* 0x00007000ff1077ac */ /* 0x000e620008000c00 */
[----:B------:R-:W-:-:S05]  /*0960*/  VIADD R3, R0, UR4 ;  /* 0x0000000400037c36 */ /* 0x000fca0008000000 */
[----:B-1----:R-:W-:-:S04]  /*0970*/  IADD3 R8, P0, PT, R3, UR16, RZ ;  /* 0x0000001003087c10 */ /* 0x002fc8000ff1e0ff */
[----:B------:R-:W-:-:S05]  /*0980*/  LEA.HI.X.SX32 R9, R3, UR17, 0x1, P0 ;  /* 0x0000001103097c11 */ /* 0x000fca00080f0eff */
[----:B0-----:R-:W2:Y:S04]  /*0990*/  LDG.E.S8 R10, desc[UR6][R8.64] ;  /* 0x00000006080a7981 */ /* 0x001ea8000c1e1300 */
[----:B------:R-:W3:Y:S04]  /*09a0*/  LDG.E.S8 R4, desc[UR6][R8.64+0x1] ;  /* 0x0000010608047981 */ /* 0x000ee8000c1e1300 */
[----:B------:R-:W4:Y:S04]  /*09b0*/  LDG.E.S8 R5, desc[UR6][R8.64+0x2] ;  /* 0x0000020608057981 */ /* 0x000f28000c1e1300 */
[----:B------:R-:W5:Y:S04]  /*09c0*/  LDG.E.S8 R6, desc[UR6][R8.64+0x3] ;  /* 0x0000030608067981 */ /* 0x000f68000c1e1300 */
[----:B------:R-:W5:Y:S04]  /*09d0*/  LDG.E.S8 R20, desc[UR6][R8.64+0x4] ;  /* 0x0000040608147981 */ /* 0x000f68000c1e1300 */
[----:B------:R-:W5:Y:S04]  /*09e0*/  LDG.E.S8 R7, desc[UR6][R8.64+0x5] ;  /* 0x0000050608077981 */ /* 0x000f68000c1e1300 */
[----:B------:R-:W5:Y:S04]  /*09f0*/  LDG.E.S8 R12, desc[UR6][R8.64+0x6] ;  /* 0x00000606080c7981 */ /* 0x000f68000c1e1300 */
[----:B------:R0:W5:Y:S01]  /*0a00*/  LDG.E.S8 R3, desc[UR6][R8.64+0x7] ;  /* 0x0000070608037981 */ /* 0x000162000c1e1300 */
[----:B--2---:R-:W-:-:S04]  /*0a10*/  IADD3 R18, P0, PT, R10, UR18, RZ ;  /* 0x000000120a127c10 */ /* 0x004fc8000ff1e0ff */
[----:B------:R-:W-:Y:S02]  /*0a20*/  LEA.HI.X.SX32 R19, R10, UR19, 0x1, P0 ;  /* 0x000000130a137c11 */ /* 0x000fe400080f0eff */
[C---:B---3--:R-:W-:Y:S02]  /*0a30*/  IADD3 R16, P1, PT, R4.reuse, UR18, RZ ;  /* 0x0000001204107c10 */ /* 0x048fe4000ff3e0ff */
[C---:B----4-:R-:W-:Y:S01]  /*0a40*/  IADD3 R10, P0, PT, R5.reuse, UR18, RZ ;  /* 0x00000012050a7c10 */ /* 0x050fe2000ff1e0ff */
[----:B------:R1:W2:Y:S01]  /*0a50*/  LDG.E.U8 R13, desc[UR6][R18.64] ;  /* 0x00000006120d7981 */ /* 0x0002a2000c1e1100 */
[----:B------:R-:W-:Y:S02]  /*0a60*/  LEA.HI.X.SX32 R17, R4, UR19, 0x1, P1 ;  /* 0x0000001304117c11 */ /* 0x000fe400088f0eff */
[----:B------:R-:W-:Y:S02]  /*0a70*/  LEA.HI.X.SX32 R11, R5, UR19, 0x1, P0 ;  /* 0x00000013050b7c11 */ /* 0x000fe400080f0eff */
[----:B-----5:R-:W-:Y:S01]  /*0a80*/  IADD3 R14, P1, PT, R6, UR18, RZ ;  /* 0x00000012060e7c10 */ /* 0x020fe2000ff3e0ff */
[----:B------:R-:W3:Y:S01]  /*0a90*/  LDG.E.U8 R16, desc[UR6][R16.64] ;  /* 0x0000000610107981 */ /* 0x000ee2000c1e1100 */
[----:B------:R-:W-:-:S02]  /*0aa0*/  IADD3 R4, P0, PT, R20, UR18, RZ ;  /* 0x0000001214047c10 */ /* 0x000fc4000ff1e0ff */
[----:B------:R-:W-:Y:S01]  /*0ab0*/  LEA.HI.X.SX32 R15, R6, UR19, 0x1, P1 ;  /* 0x00000013060f7c11 */ /* 0x000fe200088f0eff */
[----:B------:R4:W5:Y:S01]  /*0ac0*/  LDG.E.U8 R10, desc[UR6][R10.64] ;  /* 0x000000060a0a7981 */ /* 0x000962000c1e1100 */
[----:B------:R-:W-:Y:S02]  /*0ad0*/  LEA.HI.X.SX32 R5, R20, UR19, 0x1, P0 ;  /* 0x0000001314057c11 */ /* 0x000fe400080f0eff */
[C---:B0-----:R-:W-:Y:S01]  /*0ae0*/  IADD3 R8, P0, PT, R7.reuse, UR18, RZ ;  /* 0x0000001207087c10 */ /* 0x041fe2000ff1e0ff */
[----:B------:R-:W5:Y:S01]  /*0af0*/  LDG.E.U8 R14, desc[UR6][R14.64] ;  /* 0x000000060e0e7981 */ /* 0x000f62000c1e1100 */
[C---:B------:R-:W-:Y:S02]  /*0b00*/  IADD3 R6, P1, PT, R12.reuse, UR18, RZ ;  /* 0x000000120c067c10 */ /* 0x040fe4000ff3e0ff */
[----:B------:R-:W-:Y:S01]  /*0b10*/  LEA.HI.X.SX32 R9, R7, UR19, 0x1, P0 ;  /* 0x0000001307097c11 */ /* 0x000fe200080f0eff */
[----:B------:R0:W5:Y:S01]  /*0b20*/  LDG.E.U8 R4, desc[UR6][R4.64] ;  /* 0x0000000604047981 */ /* 0x000162000c1e1100 */
[----:B------:R-:W-:-:S02]  /*0b30*/  LEA.HI.X.SX32 R7, R12, UR19, 0x1, P1 ;  /* 0x000000130c077c11 */ /* 0x000fc400088f0eff */
[C---:B-1----:R-:W-:Y:S01]  /*0b40*/  IADD3 R18, P0, PT, R3.reuse, UR18, RZ ;  /* 0x0000001203127c10 */ /* 0x042fe2000ff1e0ff */
[----:B------:R1:W5:Y:S03]  /*0b50*/  LDG.E.U8 R8, desc[UR6][R8.64] ;  /* 0x0000000608087981 */ /* 0x000366000c1e1100 */
[----:B------:R-:W-:Y:S01]  /*0b60*/  LEA.HI.X.SX32 R19, R3, UR19, 0x1, P0 ;  /* 0x0000001303137c11 */ /* 0x000fe200080f0eff */
[----:B------:R1:W5:Y:S04]  /*0b70*/  LDG.E.U8 R6, desc[UR6][R6.64] ;  /* 0x0000000606067981 */ /* 0x000368000c1e1100 */
[----:B------:R-:W5:Y:S01]  /*0b80*/  LDG.E.U8 R3, desc[UR6][R18.64] ;  /* 0x0000000612037981 */ /* 0x000f62000c1e1100 */
[C---:B----4-:R-:W-:Y:S01]  /*0b90*/  SHF.L.U64.HI R11, R25.reuse, 0x6, R2 ;  /* 0x00000006190b7819 */ /* 0x050fe20000010202 */
[----:B------:R-:W-:Y:S01]  /*0ba0*/  IMAD.SHL.U32 R25, R25, 0x40, RZ ;  /* 0x0000004019197824 */ /* 0x000fe200078e00ff */
[----:B------:R-:W-:Y:S01]  /*0bb0*/  UIADD3 UR4, UPT, UPT, UR4, 0x8, URZ ;  /* 0x0000000804047890 */ /* 0x000fe2000fffe0ff */
[----:B--2---:R-:W-:-:S03]  /*0bc0*/  IMAD.WIDE.U32 R12, R13, 0x8, RZ ;  /* 0x000000080d0c7825 */ /* 0x004fc600078e00ff */
[----:B---3--:R-:W-:Y:S02]  /*0bd0*/  LOP3.LUT R16, R16, R25, R12, 0xfe, !PT ;  /* 0x0000001910107212 */ /* 0x008fe400078efe0c */
[----:B------:R-:W-:Y:S01]  /*0be0*/  LOP3.LUT R13, R11, R13, RZ, 0xfc, !PT ;  /* 0x0000000d0b0d7212 */ /* 0x000fe200078efcff */
[----:B-----5:R-:W-:-:S04]  /*0bf0*/  IMAD.WIDE.U32 R10, R10, 0x8, RZ ;  /* 0x000000080a0a7825 */ /* 0x020fc800078e00ff */
[C---:B0-----:R-:W-:Y:S01]  /*0c00*/  IMAD.SHL.U32 R5, R16.reuse, 0x40, RZ ;  /* 0x0000004010057824 */ /* 0x041fe200078e00ff */
[----:B------:R-:W-:-:S04]  /*0c10*/  SHF.L.U64.HI R13, R16, 0x6, R13 ;  /* 0x00000006100d7819 */ /* 0x000fc8000001020d */
[----:B------:R-:W-:Y:S01]  /*0c20*/  LOP3.LUT R14, R14, R5, R10, 0xfe, !PT ;  /* 0x000000050e0e7212 */ /* 0x000fe200078efe0a */
[----:B------:R-:W-:Y:S01]  /*0c30*/  IMAD.WIDE.U32 R4, R4, 0x8, RZ ;  /* 0x0000000804047825 */ /* 0x000fe200078e00ff */
[----:B-1----:R-:W-:-:S03]  /*0c40*/  LOP3.LUT R9, R13, R11, RZ, 0xfc, !PT ;  /* 0x0000000b0d097212 */ /* 0x002fc600078efcff */
        /* <DEDUP_REMOVED lines=8> */
[----:B------:R-:W-:-:S07]  /*0cd0*/  LOP3.LUT R25, R3, R25, R6, 0xfe, !PT ;  /* 0x0000001903197212 */ /* 0x000fce00078efe06 */
.L_x_3:
        /* <DEDUP_REMOVED lines=12> */
[----:B------:R-:W5:Y:S01]  /*0da0*/  LDG.E.S8 R13, desc[UR6][R4.64+0x3] ;  /* 0x00000306040d7981 */ /* 0x000f62000c1e1300 */
[----:B--2---:R-:W-:-:S04]  /*0db0*/  IADD3 R6, P0, PT, R7, UR14, RZ ;  /* 0x0000000e07067c10 */ /* 0x004fc8000ff1e0ff */
[----:B------:R-:W-:Y:S02]  /*0dc0*/  LEA.HI.X.SX32 R7, R7, UR15, 0x1, P0 ;  /* 0x0000000f07077c11 */ /* 0x000fe400080f0eff */
[----:B---3--:R-:W-:Y:S02]  /*0dd0*/  IADD3 R8, P0, PT, R3, UR14, RZ ;  /* 0x0000000e03087c10 */ /* 0x008fe4000ff1e0ff */
[----:B----4-:R-:W-:Y:S01]  /*0de0*/  IADD3 R10, P1, PT, R11, UR14, RZ ;  /* 0x0000000e0b0a7c10 */ /* 0x010fe2000ff3e0ff */
[----:B------:R-:W2:Y:S01]  /*0df0*/  LDG.E.U8 R6, desc[UR6][R6.64] ;  /* 0x0000000606067981 */ /* 0x000ea2000c1e1100 */
[----:B------:R-:W-:Y:S02]  /*0e00*/  LEA.HI.X.SX32 R9, R3, UR15, 0x1, P0 ;  /* 0x0000000f03097c11 */ /* 0x000fe400080f0eff */
[----:B------:R-:W-:Y:S02]  /*0e10*/  LEA.HI.X.SX32 R11, R11, UR15, 0x1, P1 ;  /* 0x0000000f0b0b7c11 */ /* 0x000fe400088f0eff */
[C---:B-----5:R-:W-:Y:S01]  /*0e20*/  IADD3 R12, P0, PT, R13.reuse, UR14, RZ ;  /* 0x0000000e0d0c7c10 */ /* 0x060fe2000ff1e0ff */
[----:B------:R-:W3:Y:S03]  /*0e30*/  LDG.E.U8 R8, desc[UR6][R8.64] ;  /* 0x0000000608087981 */ /* 0x000ee6000c1e1100 */
[----:B------:R-:W-:Y:S01]  /*0e40*/  LEA.HI.X.SX32 R13, R13, UR15, 0x1, P0 ;  /* 0x0000000f0d0d7c11 */ /* 0x000fe200080f0eff */
[----:B------:R-:W4:Y:S04]  /*0e50*/  LDG.E.U8 R10, desc[UR6][R10.64] ;  /* 0x000000060a0a7981 */ /* 0x000f28000c1e1100 */
[----:B------:R-:W5:Y:S01]  /*0e60*/  LDG.E.U8 R12, desc[UR6][R12.64] ;  /* 0x000000060c0c7981 */ /* 0x000f62000c1e1100 */
[C---:B------:R-:W-:Y:S01]  /*0e70*/  SHF.L.U64.HI R3, R25.reuse, 0x6, R2 ;  /* 0x0000000619037819 */ /* 0x040fe20000010202 */
[----:B------:R-:W-:Y:S01]  /*0e80*/  IMAD.SHL.U32 R25, R25, 0x40, RZ ;  /* 0x0000004019197824 */ /* 0x000fe200078e00ff */
[----:B------:R-:W-:Y:S01]  /*0e90*/  UIADD3 UR4, UPT, UPT, UR4, 0x4, URZ ;  /* 0x0000000404047890 */ /* 0x000fe2000fffe0ff */
[----:B--2---:R-:W-:-:S05]  /*0ea0*/  IMAD.WIDE.U32 R4, R6, 0x8, RZ ;  /* 0x0000000806047825 */ /* 0x004fca00078e00ff */
[----:B------:R-:W-:Y:S02]  /*0eb0*/  LOP3.LUT R3, R3, R5, RZ, 0xfc, !PT ;  /* 0x0000000503037212 */ /* 0x000fe400078efcff */
[----:B---3--:R-:W-:Y:S01]  /*0ec0*/  LOP3.LUT R2, R8, R25, R4, 0xfe, !PT ;  /* 0x0000001908027212 */ /* 0x008fe200078efe04 */
[----:B----4-:R-:W-:-:S03]  /*0ed0*/  IMAD.WIDE.U32 R4, R10, 0x8, RZ ;  /* 0x000000080a047825 */ /* 0x010fc600078e00ff */
[C---:B------:R-:W-:Y:S01]  /*0ee0*/  SHF.L.U64.HI R3, R2.reuse, 0x6, R3 ;  /* 0x0000000602037819 */ /* 0x040fe20000010203 */
[----:B------:R-:W-:-:S03]  /*0ef0*/  IMAD.SHL.U32 R25, R2, 0x40, RZ ;  /* 0x0000004002197824 */ /* 0x000fc600078e00ff */
[----:B------:R-:W-:Y:S02]  /*0f00*/  LOP3.LUT R2, R3, R5, RZ, 0xfc, !PT ;  /* 0x0000000503027212 */ /* 0x000fe400078efcff */
[----:B-----5:R-:W-:-:S07]  /*0f10*/  LOP3.LUT R25, R12, R25, R4, 0xfe, !PT ;  /* 0x000000190c197212 */ /* 0x020fce00078efe04 */
.L_x_4:
[----:B------:R-:W-:Y:S05]  /*0f20*/  BRA.U !UP1, `(.L_x_0) ;  /* 0x0000000109407547 */ /* 0x000fea000b800000 */
[----:B------:R-:W-:Y:S01]  /*0f30*/  VIADD R3, R0, UR4 ;  /* 0x0000000400037c36 */ /* 0x000fe20008000000 */
[----:B------:R-:W1:Y:S01]  /*0f40*/  LDCU.128 UR12, c[0x0][0x380] ;  /* 0x00007000ff0c77ac */ /* 0x000e620008000c00 */
[----:B------:R-:W-:-:S12]  /*0f50*/  UIADD3 UR5, UPT, UPT, -UR5, URZ, URZ ;  /* 0x000000ff05057290 */ /* 0x000fd8000fffe1ff */
.L_x_5:
[----:B-1----:R-:W-:-:S04]  /*0f60*/  IADD3 R4, P0, PT, R3, UR12, RZ ;  /* 0x0000000c03047c10 */ /* 0x002fc8000ff1e0ff */
[----:B------:R-:W-:-:S05]  /*0f70*/  LEA.HI.X.SX32 R5, R3, UR13, 0x1, P0 ;  /* 0x0000000d03057c11 */ /* 0x000fca00080f0eff */
[----:B0-----:R-:W2:Y:S01]  /*0f80*/  LDG.E.S8 R4, desc[UR6][R4.64] ;  /* 0x0000000604047981 */ /* 0x001ea2000c1e1300 */
[----:B------:R-:W-:Y:S01]  /*0f90*/  UIADD3 UR5, UPT, UPT, UR5, 0x1, URZ ;  /* 0x0000000105057890 */ /* 0x000fe2000fffe0ff */
[----:B--2---:R-:W-:-:S04]  /*0fa0*/  IADD3 R6, P0, PT, R4, UR14, RZ ;  /* 0x0000000e04067c10 */ /* 0x004fc8000ff1e0ff */
[----:B------:R-:W-:-:S05]  /*0fb0*/  LEA.HI.X.SX32 R7, R4, UR15, 0x1, P0 ;  /* 0x0000000f04077c11 */ /* 0x000fca00080f0eff */
[----:B------:R-:W2:Y:S01]  /*0fc0*/  LDG.E.U8 R6, desc[UR6][R6.64] ;  /* 0x0000000606067981 */ /* 0x000ea2000c1e1100 */
[----:B------:R-:W-:Y:S01]  /*0fd0*/  UISETP.NE.AND UP0, UPT, UR5, URZ, UPT ;  /* 0x000000ff0500728c */ /* 0x000fe2000bf05270 */
[C---:B------:R-:W-:Y:S01]  /*0fe0*/  IMAD.SHL.U32 R9, R25.reuse, 0x8, RZ ;  /* 0x0000000819097824 */ /* 0x040fe200078e00ff */
[----:B------:R-:W-:Y:S01]  /*0ff0*/  SHF.L.U64.HI R2, R25, 0x3, R2 ;  /* 0x0000000319027819 */ /* 0x000fe20000010202 */
[----:B------:R-:W-:-:S03]  /*1000*/  VIADD R3, R3, 0x1 ;  /* 0x0000000103037836 */ /* 0x000fc60000000000 */
[----:B--2---:R-:W-:-:S03]  /*1010*/  LOP3.LUT R25, R9, R6, RZ, 0xfc, !PT ;  /* 0x0000000609197212 */ /* 0x004fc600078efcff */
[----:B------:R-:W-:Y:S05]  /*1020*/  BRA.U UP0, `(.L_x_5) ;  /* 0xfffffffd00cc7547 */ /* 0x000fea000b83ffff */
.L_x_0:
[----:B------:R-:W1:Y:S02]  /*1030*/  LDC R3, c[0x0][0x3b8] ;  /* 0x0000ee00ff037b82 */ /* 0x000e640000000800 */
[----:B-1----:R-:W-:-:S13]  /*1040*/  ISETP.GE.AND P0, PT, R3, 0x1, PT ;  /* 0x000000010300780c */ /* 0x002fda0003f06270 */
[----:B0-----:R-:W-:Y:S05]  /*1050*/  @!P0 EXIT ;  /* 0x000000000000894d */ /* 0x001fea0003800000 */
[C---:B------:R-:W-:Y:S01]  /*1060*/  ISETP.GE.U32.AND P0, PT, R3.reuse, 0x8, PT ;  /* 0x000000080300780c */ /* 0x040fe20003f06070 */
[----:B------:R-:W-:Y:S01]  /*1070*/  IMAD.MOV.U32 R13, RZ, RZ, RZ ;  /* 0x000000ffff0d7224 */ /* 0x000fe200078e00ff */
[----:B------:R-:W-:-:S11]  /*1080*/  LOP3.LUT R18, R3, 0x7, RZ, 0xc0, !PT ;  /* 0x0000000703127812 */ /* 0x000fd600078ec0ff */
[----:B------:R-:W-:Y:S05]  /*1090*/  @!P0 BRA `(.L_x_6) ;  /* 0x0000000800788947 */ /* 0x000fea0003800000 */
[----:B------:R-:W0:Y:S01]  /*10a0*/  LDC R15, c[0x0][0x398] ;  /* 0x0000e600ff0f7b82 */ /* 0x000e220000000800 */
[----:B------:R-:W-:Y:S01]  /*10b0*/  LOP3.LUT R13, R3, 0x7ffffff8, RZ, 0xc0, !PT ;  /* 0x7ffffff8030d7812 */ /* 0x000fe200078ec0ff */
[----:B------:R-:W-:Y:S01]  /*10c0*/  IMAD.MOV.U32 R12, RZ, RZ, R0 ;  /* 0x000000ffff0c7224 */ /* 0x000fe200078e0000 */
[----:B------:R-:W1:Y:S03]  /*10d0*/  LDCU.64 UR4, c[0x0][0x390] ;  /* 0x00007200ff0477ac */ /* 0x000e660008000a00 */
[----:B------:R-:W-:Y:S01]  /*10e0*/  IMAD.MOV R14, RZ, RZ, -R13 ;  /* 0x000000ffff0e7224 */ /* 0x000fe200078e0a0d */
[----:B------:R-:W2:Y:S01]  /*10f0*/  LDCU.64 UR10, c[0x0][0x3b0] ;  /* 0x00007600ff0a77ac */ /* 0x000ea20008000a00 */
[----:B------:R-:W3:Y:S01]  /*1100*/  LDC.64 R4, c[0x0][0x380] ;  /* 0x0000e000ff047b82 */ /* 0x000ee20000000a00 */
[----:B------:R-:W4:Y:S07]  /*1110*/  LDCU.128 UR12, c[0x0][0x3a0] ;  /* 0x00007400ff0c77ac */ /* 0x000f2e0008000c00 */
[----:B------:R-:W1:Y:S01]  /*1120*/  LDC.64 R6, c[0x0][0x388] ;  /* 0x0000e200ff067b82 */ /* 0x000e620000000a00 */
[----:B0-2-4-:R-:W-:-:S07]  /*1130*/  IADD3 R15, PT, PT, R0, -0x1, R15 ;  /* 0xffffffff000f7810 */ /* 0x015fce0007ffe00f */
.L_x_7:
[----:B0-----:R-:W-:Y:S02]  /*1140*/  SHF.R.S32.HI R8, RZ, 0x1f, R15 ;  /* 0x0000001fff087819 */ /* 0x001fe4000001140f */
[----:B---3--:R-:W-:-:S04]  /*1150*/  IADD3 R10, P0, P1, R15, 0x3, R4 ;  /* 0x000000030f0a7810 */ /* 0x008fc8000791e004 */
[----:B------:R-:W-:-:S05]  /*1160*/  IADD3.X R11, PT, PT, R8, R5, RZ, P0, P1 ;  /* 0x00000005080b7210 */ /* 0x000fca00007e24ff */
[----:B------:R-:W1:Y:S02]  /*1170*/  LDG.E.S8 R9, desc[UR6][R10.64+-0x3] ;  /* 0xfffffd060a097981 */ /* 0x000e64000c1e1300 */
[----:B-1----:R-:W-:-:S04]  /*1180*/  IADD3 R8, P0, PT, R9, R6, RZ ;  /* 0x0000000609087210 */ /* 0x002fc80007f1e0ff */
[----:B------:R-:W-:-:S05]  /*1190*/  LEA.HI.X.SX32 R9, R9, R7, 0x1, P0 ;  /* 0x0000000709097211 */ /* 0x000fca00000f0eff */
[----:B------:R-:W2:Y:S01]  /*11a0*/  LDG.E.U8 R8, desc[UR6][R8.64] ;  /* 0x0000000608087981 */ /* 0x000ea2000c1e1100 */
[C---:B------:R-:W-:Y:S01]  /*11b0*/  IMAD.SHL.U32 R17, R25.reuse, 0x8, RZ ;  /* 0x0000000819117824 */ /* 0x040fe200078e00ff */
[----:B------:R-:W-:-:S04]  /*11c0*/  SHF.L.U64.HI R25, R25, 0x3, R2 ;  /* 0x0000000319197819 */ /* 0x000fc80000010202 */
[----:B------:R-:W-:Y:S02]  /*11d0*/  LOP3.LUT R22, R25, UR13, RZ, 0x3c, !PT ;  /* 0x0000000d19167c12 */ /* 0x000fe4000f8e3cff */
[----:B--2---:R-:W-:-:S04]  /*11e0*/  LOP3.LUT R20, R17, R8, RZ, 0xfc, !PT ;  /* 0x0000000811147212 */ /* 0x004fc800078efcff */
[----:B------:R-:W-:-:S04]  /*11f0*/  LOP3.LUT R19, R20, UR12, RZ, 0x3c, !PT ;  /* 0x0000000c14137c12 */ /* 0x000fc8000f8e3cff */
[----:B------:R-:W-:-:S04]  /*1200*/  IADD3 R19, P0, PT, R19, UR14, RZ ;  /* 0x0000000e13137c10 */ /* 0x000fc8000ff1e0ff */
[----:B------:R-:W-:Y:S02]  /*1210*/  IADD3.X R22, PT, PT, R22, UR15, RZ, P0, !PT ;  /* 0x0000000f16167c10 */ /* 0x000fe400087fe4ff */
[----:B------:R-:W-:Y:S02]  /*1220*/  LOP3.LUT R19, R19, UR10, RZ, 0xc0, !PT ;  /* 0x0000000a13137c12 */ /* 0x000fe4000f8ec0ff */
[----:B------:R-:W-:Y:S02]  /*1230*/  LOP3.LUT R22, R22, UR11, RZ, 0xc0, !PT ;  /* 0x0000000b16167c12 */ /* 0x000fe4000f8ec0ff */
[----:B------:R-:W-:Y:S01]  /*1240*/  POPC R2, R19 ;  /* 0x0000001300027309 */ /* 0x000fe20000000000 */
[----:B------:R-:W-:-:S04]  /*1250*/  IADD3 R8, P0, PT, R12, UR4, RZ ;  /* 0x000000040c087c10 */ /* 0x000fc8000ff1e0ff */
[----:B------:R-:W-:-:S03]  /*1260*/  LEA.HI.X.SX32 R9, R12, UR5, 0x1, P0 ;  /* 0x000000050c097c11 */ /* 0x000fc600080f0eff */
[----:B------:R-:W0:Y:S02]  /*1270*/  POPC R17, R22 ;  /* 0x0000001600117309 */ /* 0x000e240000000000 */
[----:B0-----:R-:W-:-:S05]  /*1280*/  IMAD.IADD R21, R2, 0x1, R17 ;  /* 0x0000000102157824 */ /* 0x001fca00078e0211 */
[----:B------:R0:W-:Y:S04]  /*1290*/  STG.E.U8 desc[UR6][R8.64], R21 ;  /* 0x0000001508007986 */ /* 0x0001e8000c101106 */
[----:B------:R-:W2:Y:S02]  /*12a0*/  LDG.E.S8 R2, desc[UR6][R10.64+-0x2] ;  /* 0xfffffe060a027981 */ /* 0x000ea4000c1e1300 */
[----:B--2---:R-:W-:-:S04]  /*12b0*/  IADD3 R16, P0, PT, R2, R6, RZ ;  /* 0x0000000602107210 */ /* 0x004fc80007f1e0ff */
        /* <DEDUP_REMOVED lines=11> */
[----:B------:R-:W-:Y:S08]  /*1370*/  POPC R2, R22 ;  /* 0x0000001600027309 */ /* 0x000ff00000000000 */
        /* <DEDUP_REMOVED lines=15> */
[----:B------:R-:W-:-:S04]  /*1470*/  LOP3.LUT R24, R24, UR11, RZ, 0xc0, !PT ;  /* 0x0000000b18187c12 */ /* 0x000fc8000f8ec0ff */
[----:B------:R-:W-:Y:S08]  /*1480*/  POPC R20, R20 ;  /* 0x0000001400147309 */ /* 0x000ff00000000000 */
[----:B------:R-:W1:Y:S02]  /*1490*/  POPC R17, R24 ;  /* 0x0000001800117309 */ /* 0x000e640000000000 */
[----:B-1----:R-:W-:-:S05]  /*14a0*/  IMAD.IADD R23, R20, 0x1, R17 ;  /* 0x0000000114177824 */ /* 0x002fca00078e0211 */
[----:B------:R1:W-:Y:S04]  /*14b0*/  STG.E.U8 desc[UR6][R8.64+0x2], R23 ;  /* 0x0000021708007986 */ /* 0x0003e8000c101106 */
[----:B------:R-:W2:Y:S02]  /*14c0*/  LDG.E.S8 R17, desc[UR6][R10.64] ;  /* 0x000000060a117981 */ /* 0x000ea4000c1e1300 */
[----:B--2---:R-:W-:-:S04]  /*14d0*/  IADD3 R16, P0, PT, R17, R6, RZ ;  /* 0x0000000611107210 */ /* 0x004fc80007f1e0ff */
[----:B------:R-:W-:-:S05]  /*14e0*/  LEA.HI.X.SX32 R17, R17, R7, 0x1, P0 ;  /* 0x0000000711117211 */ /* 0x000fca00000f0eff */
[----:B------:R-:W2:Y:S01]  /*14f0*/  LDG.E.U8 R16, desc[UR6][R16.64] ;  /* 0x0000000610107981 */ /* 0x000ea2000c1e1100 */
[C---:B0-----:R-:W-:Y:S01]  /*1500*/  IMAD.SHL.U32 R21, R2.reuse, 0x8, RZ ;  /* 0x0000000802157824 */ /* 0x041fe200078e00ff */
        /* <DEDUP_REMOVED lines=16> */
[C---:B-1----:R-:W-:Y:S01]  /*1610*/  IMAD.SHL.U32 R23, R21.reuse, 0x8, RZ ;  /* 0x0000000815177824 */ /* 0x042fe200078e00ff */
        /* <DEDUP_REMOVED lines=35> */
[----:B--2---:R-:W-:-:S04]  /*1850*/  LOP3.LUT R2, R23, R2, RZ, 0xfc, !PT ;  /* 0x0000000217027212 */ /* 0x004fc800078efcff */
[----:B------:R-:W-:-:S04]  /*1860*/  LOP3.LUT R22, R2, UR12, RZ, 0x3c, !PT ;  /* 0x0000000c02167c12 */ /* 0x000fc8000f8e3cff */
[----:B------:R-:W-:Y:S02]  /*1870*/  IADD3 R20, P0, PT, R22, UR14, RZ ;  /* 0x0000000e16147c10 */ /* 0x000fe4000ff1e0ff */
[----:B------:R-:W-:Y:S02]  /*1880*/  LOP3.LUT R22, R19, UR13, RZ, 0x3c, !PT ;  /* 0x0000000d13167c12 */ /* 0x000fe4000f8e3cff */
[----:B------:R-:W-:Y:S02]  /*1890*/  LOP3.LUT R20, R20, UR10, RZ, 0xc0, !PT ;  /* 0x0000000a14147c12 */ /* 0x000fe4000f8ec0ff */
[----:B------:R-:W-:-:S04]  /*18a0*/  IADD3.X R22, PT, PT, R22, UR15, RZ, P0, !PT ;  /* 0x0000000f16167c10 */ /* 0x000fc800087fe4ff */
[----:B------:R-:W-:Y:S01]  /*18b0*/  LOP3.LUT R22, R22, UR11, RZ, 0xc0, !PT ;  /* 0x0000000b16167c12 */ /* 0x000fe2000f8ec0ff */
        /* <DEDUP_REMOVED lines=9> */
[----:B------:R-:W-:Y:S01]  /*1950*/  SHF.L.U64.HI R2, R2, 0x3, R19 ;  /* 0x0000000302027819 */ /* 0x000fe20000010213 */
[----:B------:R-:W-:Y:S01]  /*1960*/  VIADD R14, R14, 0x8 ;  /* 0x000000080e0e7836 */ /* 0x000fe20000000000 */
[----:B------:R-:W-:Y:S01]  /*1970*/  UIADD3 UR8, UPT, UPT, UR8, 0x8, URZ ;  /* 0x0000000808087890 */ /* 0x000fe2000fffe0ff */
[----:B------:R-:W-:Y:S02]  /*1980*/  VIADD R15, R15, 0x8 ;  /* 0x000000080f0f7836 */ /* 0x000fe40000000000 */
[----:B------:R-:W-:Y:S01]  /*1990*/  VIADD R12, R12, 0x8 ;  /* 0x000000080c0c7836 */ /* 0x000fe20000000000 */
[----:B--2---:R-:W-:-:S04]  /*19a0*/  LOP3.LUT R25, R25, R16, RZ, 0xfc, !PT ;  /* 0x0000001019197212 */ /* 0x004fc800078efcff */
[----:B------:R-:W-:-:S04]  /*19b0*/  LOP3.LUT R20, R25, UR12, RZ, 0x3c, !PT ;  /* 0x0000000c19147c12 */ /* 0x000fc8000f8e3cff */
[----:B------:R-:W-:Y:S02]  /*19c0*/  IADD3 R19, P0, PT, R20, UR14, RZ ;  /* 0x0000000e14137c10 */ /* 0x000fe4000ff1e0ff */
[----:B------:R-:W-:Y:S02]  /*19d0*/  LOP3.LUT R20, R2, UR13, RZ, 0x3c, !PT ;  /* 0x0000000d02147c12 */ /* 0x000fe4000f8e3cff */
[----:B------:R-:W-:Y:S02]  /*19e0*/  LOP3.LUT R19, R19, UR10, RZ, 0xc0, !PT ;  /* 0x0000000a13137c12 */ /* 0x000fe4000f8ec0ff */
[----:B------:R-:W-:Y:S02]  /*19f0*/  IADD3.X R20, PT, PT, R20, UR15, RZ, P0, !PT ;  /* 0x0000000f14147c10 */ /* 0x000fe400087fe4ff */
[----:B------:R-:W-:Y:S01]  /*1a00*/  POPC R10, R19 ;  /* 0x00000013000a7309 */ /* 0x000fe20000000000 */
[----:B------:R-:W-:Y:S02]  /*1a10*/  ISETP.NE.AND P0, PT, R14, RZ, PT ;  /* 0x000000ff0e00720c */ /* 0x000fe40003f05270 */
[----:B------:R-:W-:-:S05]  /*1a20*/  LOP3.LUT R20, R20, UR11, RZ, 0xc0, !PT ;  /* 0x0000000b14147c12 */ /* 0x000fca000f8ec0ff */
[----:B------:R-:W1:Y:S02]  /*1a30*/  POPC R11, R20 ;  /* 0x00000014000b7309 */ /* 0x000e640000000000 */
[----:B-1----:R-:W-:-:S05]  /*1a40*/  IMAD.IADD R11, R10, 0x1, R11 ;  /* 0x000000010a0b7824 */ /* 0x002fca00078e020b */
[----:B------:R0:W-:Y:S01]  /*1a50*/  STG.E.U8 desc[UR6][R8.64+0x7], R11 ;  /* 0x0000070b08007986 */ /* 0x0001e2000c101106 */
[----:B------:R-:W-:Y:S05]  /*1a60*/  @P0 BRA `(.L_x_7) ;  /* 0xfffffff400b40947 */ /* 0x000fea000383ffff */
[----:B------:R-:W-:-:S12]  /*1a70*/  UIADD3 UR9, UPT, UPT, UR8, -0x1, URZ ;  /* 0xffffffff08097890 */ /* 0x000fd8000fffe0ff */
.L_x_6:
[----:B------:R-:W-:-:S13]  /*1a80*/  ISETP.NE.AND P0, PT, R18, RZ, PT ;  /* 0x000000ff1200720c */ /* 0x000fda0003f05270 */
[----:B------:R-:W-:Y:S05]  /*1a90*/  @!P0 EXIT ;  /* 0x000000000000894d */ /* 0x000fea0003800000 */
[----:B------:R-:W-:Y:S02]  /*1aa0*/  ISETP.GE.U32.AND P1, PT, R18, 0x4, PT ;  /* 0x000000041200780c */ /* 0x000fe40003f26070 */
[----:B------:R-:W-:-:S04]  /*1ab0*/  LOP3.LUT R10, R3, 0x3, RZ, 0xc0, !PT ;  /* 0x00000003030a7812 */ /* 0x000fc800078ec0ff */
[----:B------:R-:W-:-:S07]  /*1ac0*/  ISETP.NE.AND P0, PT, R10, RZ, PT ;  /* 0x000000ff0a00720c */ /* 0x000fce0003f05270 */
[----:B------:R-:W-:Y:S06]  /*1ad0*/  @!P1 BRA `(.L_x_8) ;  /* 0x0000000400409947 */ /* 0x000fec0003800000 */
[----:B------:R-:W1:Y:S01]  /*1ae0*/  LDCU.128 UR12, c[0x0][0x380] ;  /* 0x00007000ff0c77ac */ /* 0x000e620008000c00 */
[----:B------:R-:W-:Y:S01]  /*1af0*/  VIADD R5, R0, UR9 ;  /* 0x0000000900057c36 */ /* 0x000fe20008000000 */
[----:B------:R-:W2:Y:S01]  /*1b00*/  LDCU.128 UR16, c[0x0][0x3a0] ;  /* 0x00007400ff1077ac */ /* 0x000ea20008000c00 */
[C---:B------:R-:W-:Y:S01]  /*1b10*/  IMAD.SHL.U32 R17, R25.reuse, 0x8, RZ ;  /* 0x0000000819117824 */ /* 0x040fe200078e00ff */
[----:B------:R-:W3:Y:S01]  /*1b20*/  LDCU.64 UR4, c[0x0][0x3b0] ;  /* 0x00007600ff0477ac */ /* 0x000ee20008000a00 */
[----:B------:R-:W-:Y:S01]  /*1b30*/  SHF.L.U64.HI R18, R25, 0x3, R2 ;  /* 0x0000000319127819 */ /* 0x000fe20000010202 */
[----:B------:R-:W4:Y:S01]  /*1b40*/  LDCU.64 UR10, c[0x0][0x390] ;  /* 0x00007200ff0a77ac */ /* 0x000f220008000a00 */
[----:B-1----:R-:W-:-:S04]  /*1b50*/  IADD3 R4, P1, PT, R5, UR12, RZ ;  /* 0x0000000c05047c10 */ /* 0x002fc8000ff3e0ff */
[----:B------:R-:W-:-:S05]  /*1b60*/  LEA.HI.X.SX32 R5, R5, UR13, 0x1, P1 ;  /* 0x0000000d05057c11 */ /* 0x000fca00088f0eff */
[----:B------:R-:W5:Y:S02]  /*1b70*/  LDG.E.S8 R7, desc[UR6][R4.64] ;  /* 0x0000000604077981 */ /* 0x000f64000c1e1300 */
[----:B-----5:R-:W-:-:S04]  /*1b80*/  IADD3 R6, P1, PT, R7, UR14, RZ ;  /* 0x0000000e07067c10 */ /* 0x020fc8000ff3e0ff */
[----:B------:R-:W-:-:S05]  /*1b90*/  LEA.HI.X.SX32 R7, R7, UR15, 0x1, P1 ;  /* 0x0000000f07077c11 */ /* 0x000fca00088f0eff */
[----:B------:R1:W5:Y:S01]  /*1ba0*/  LDG.E.U8 R6, desc[UR6][R6.64] ;  /* 0x0000000606067981 */ /* 0x000362000c1e1100 */
[----:B--2---:R-:W-:Y:S01]  /*1bb0*/  LOP3.LUT R14, R18, UR17, RZ, 0x3c, !PT ;  /* 0x00000011120e7c12 */ /* 0x004fe2000f8e3cff */
[----:B-1----:R-:W-:Y:S01]  /*1bc0*/  IMAD.IADD R7, R0, 0x1, R13 ;  /* 0x0000000100077824 */ /* 0x002fe200078e020d */
[----:B-----5:R-:W-:-:S04]  /*1bd0*/  LOP3.LUT R17, R17, R6, RZ, 0xfc, !PT ;  /* 0x0000000611117212 */ /* 0x020fc800078efcff */
[----:B------:R-:W-:-:S04]  /*1be0*/  LOP3.LUT R12, R17, UR16, RZ, 0x3c, !PT ;  /* 0x00000010110c7c12 */ /* 0x000fc8000f8e3cff */
[----:B------:R-:W-:-:S04]  /*1bf0*/  IADD3 R12, P1, PT, R12, UR18, RZ ;  /* 0x000000120c0c7c10 */ /* 0x000fc8000ff3e0ff */
[----:B------:R-:W-:Y:S02]  /*1c00*/  IADD3.X R14, PT, PT, R14, UR19, RZ, P1, !PT ;  /* 0x000000130e0e7c10 */ /* 0x000fe40008ffe4ff */
[----:B---3--:R-:W-:Y:S02]  /*1c10*/  LOP3.LUT R12, R12, UR4, RZ, 0xc0, !PT ;  /* 0x000000040c0c7c12 */ /* 0x008fe4000f8ec0ff */
[----:B------:R-:W-:Y:S02]  /*1c20*/  LOP3.LUT R14, R14, UR5, RZ, 0xc0, !PT ;  /* 0x000000050e0e7c12 */ /* 0x000fe4000f8ec0ff */
[----:B------:R-:W-:Y:S01]  /*1c30*/  POPC R2, R12 ;  /* 0x0000000c00027309 */ /* 0x000fe20000000000 */
[----:B----4-:R-:W-:-:S04]  /*1c40*/  IADD3 R6, P1, PT, R7, UR10, RZ ;  /* 0x0000000a07067c10 */ /* 0x010fc8000ff3e0ff */
[----:B------:R-:W-:-:S03]  /*1c50*/  LEA.HI.X.SX32 R7, R7, UR11, 0x1, P1 ;  /* 0x0000000b07077c11 */ /* 0x000fc600088f0eff */
[----:B0-----:R-:W0:Y:S02]  /*1c60*/  POPC R9, R14 ;  /* 0x0000000e00097309 */ /* 0x001e240000000000 */
[----:B0-----:R-:W-:-:S05]  /*1c70*/  IMAD.IADD R11, R2, 0x1, R9 ;  /* 0x00000001020b7824 */ /* 0x001fca00078e0209 */
[----:B------:R0:W-:Y:S04]  /*1c80*/  STG.E.U8 desc[UR6][R6.64], R11 ;  /* 0x0000000b06007986 */ /* 0x0001e8000c101106 */
[----:B------:R-:W2:Y:S02]  /*1c90*/  LDG.E.S8 R2, desc[UR6][R4.64+0x1] ;  /* 0x0000010604027981 */ /* 0x000ea4000c1e1300 */
[----:B--2---:R-:W-:-:S04]  /*1ca0*/  IADD3 R8, P1, PT, R2, UR14, RZ ;  /* 0x0000000e02087c10 */ /* 0x004fc8000ff3e0ff */
[----:B------:R-:W-:-:S05]  /*1cb0*/  LEA.HI.X.SX32 R9, R2, UR15, 0x1, P1 ;  /* 0x0000000f02097c11 */ /* 0x000fca00088f0eff */
        /* <DEDUP_REMOVED lines=36> */
[----:B------:R-:W-:Y:S01]  /*1f00*/  SHF.L.U64.HI R2, R15, 0x3, R16 ;  /* 0x000000030f027819 */ /* 0x000fe20000010210 */
[----:B------:R-:W-:Y:S01]  /*1f10*/  VIADD R13, R13, 0x4 ;  /* 0x000000040d0d7836 */ /* 0x000fe20000000000 */
[----:B------:R-:W-:Y:S02]  /*1f20*/  UIADD3 UR9, UPT, UPT, UR9, 0x4, URZ ;  /* 0x0000000409097890 */ /* 0x000fe4000fffe0ff */
[----:B------:R-:W-:Y:S02]  /*1f30*/  LOP3.LUT R14, R2, UR17, RZ, 0x3c, !PT ;  /* 0x00000011020e7c12 */ /* 0x000fe4000f8e3cff */
[----:B--2---:R-:W-:-:S04]  /*1f40*/  LOP3.LUT R25, R25, R8, RZ, 0xfc, !PT ;  /* 0x0000000819197212 */ /* 0x004fc800078efcff */
[----:B------:R-:W-:-:S04]  /*1f50*/  LOP3.LUT R12, R25, UR16, RZ, 0x3c, !PT ;  /* 0x00000010190c7c12 */ /* 0x000fc8000f8e3cff */
[----:B------:R-:W-:-:S04]  /*1f60*/  IADD3 R12, P1, PT, R12, UR18, RZ ;  /* 0x000000120c0c7c10 */ /* 0x000fc8000ff3e0ff */
[----:B0-----:R-:W-:Y:S02]  /*1f70*/  LOP3.LUT R11, R12, UR4, RZ, 0xc0, !PT ;  /* 0x000000040c0b7c12 */ /* 0x001fe4000f8ec0ff */
[----:B------:R-:W-:Y:S02]  /*1f80*/  IADD3.X R12, PT, PT, R14, UR19, RZ, P1, !PT ;  /* 0x000000130e0c7c10 */ /* 0x000fe40008ffe4ff */
[----:B------:R-:W-:Y:S02]  /*1f90*/  POPC R4, R11 ;  /* 0x0000000b00047309 */ /* 0x000fe40000000000 */
[----:B------:R-:W-:-:S06]  /*1fa0*/  LOP3.LUT R12, R12, UR5, RZ, 0xc0, !PT ;  /* 0x000000050c0c7c12 */ /* 0x000fcc000f8ec0ff */
[----:B------:R-:W0:Y:S02]  /*1fb0*/  POPC R5, R12 ;  /* 0x0000000c00057309 */ /* 0x000e240000000000 */
[----:B0-----:R-:W-:-:S05]  /*1fc0*/  IMAD.IADD R5, R4, 0x1, R5 ;  /* 0x0000000104057824 */ /* 0x001fca00078e0205 */
[----:B------:R1:W-:Y:S02]  /*1fd0*/  STG.E.U8 desc[UR6][R6.64+0x3], R5 ;  /* 0x0000030506007986 */ /* 0x0003e4000c101106 */
.L_x_8:
[----:B------:R-:W-:Y:S05]  /*1fe0*/  @!P0 EXIT ;  /* 0x000000000000894d */ /* 0x000fea0003800000 */
[----:B------:R-:W-:Y:S02]  /*1ff0*/  ISETP.NE.AND P1, PT, R10, 0x1, PT ;  /* 0x000000010a00780c */ /* 0x000fe40003f25270 */
[----:B------:R-:W-:-:S04]  /*2000*/  LOP3.LUT R3, R3, 0x1, RZ, 0xc0, !PT ;  /* 0x0000000103037812 */ /* 0x000fc800078ec0ff */
[----:B------:R-:W-:-:S07]  /*2010*/  ISETP.NE.U32.AND P0, PT, R3, 0x1, PT ;  /* 0x000000010300780c */ /* 0x000fce0003f05070 */
[----:B------:R-:W-:Y:S06]  /*2020*/  @!P1 BRA `(.L_x_9) ;  /* 0x0000000000b89947 */ /* 0x000fec0003800000 */
[----:B------:R-:W1:Y:S01]  /*2030*/  LDCU.128 UR12, c[0x0][0x380] ;  /* 0x00007000ff0c77ac */ /* 0x000e620008000c00 */
[----:B------:R-:W-:Y:S01]  /*2040*/  VIADD R3, R0, UR9 ;  /* 0x0000000900037c36 */ /* 0x000fe20008000000 */
[----:B------:R-:W2:Y:S01]  /*2050*/  LDCU.128 UR16, c[0x0][0x3a0] ;  /* 0x00007400ff1077ac */ /* 0x000ea20008000c00 */
[C---:B0-----:R-:W-:Y:S01]  /*2060*/  IMAD.SHL.U32 R11, R25.reuse, 0x8, RZ ;  /* 0x00000008190b7824 */ /* 0x041fe200078e00ff */
[----:B------:R-:W0:Y:S01]  /*2070*/  LDCU.64 UR4, c[0x0][0x3b0] ;  /* 0x00007600ff0477ac */ /* 0x000e220008000a00 */
[----:B------:R-:W-:Y:S01]  /*2080*/  SHF.L.U64.HI R12, R25, 0x3, R2 ;  /* 0x00000003190c7819 */ /* 0x000fe20000010202 */
[----:B------:R-:W3:Y:S01]  /*2090*/  LDCU.64 UR10, c[0x0][0x390] ;  /* 0x00007200ff0a77ac */ /* 0x000ee20008000a00 */
[----:B-1----:R-:W-:-:S04]  /*20a0*/  IADD3 R6, P1, PT, R3, UR12, RZ ;  /* 0x0000000c03067c10 */ /* 0x002fc8000ff3e0ff */
[----:B------:R-:W-:-:S05]  /*20b0*/  LEA.HI.X.SX32 R7, R3, UR13, 0x1, P1 ;  /* 0x0000000d03077c11 */ /* 0x000fca00088f0eff */
[----:B------:R-:W4:Y:S02]  /*20c0*/  LDG.E.S8 R3, desc[UR6][R6.64] ;  /* 0x0000000606037981 */ /* 0x000f24000c1e1300 */
[----:B----4-:R-:W-:-:S04]  /*20d0*/  IADD3 R4, P1, PT, R3, UR14, RZ ;  /* 0x0000000e03047c10 */ /* 0x010fc8000ff3e0ff */
[----:B------:R-:W-:-:S05]  /*20e0*/  LEA.HI.X.SX32 R5, R3, UR15, 0x1, P1 ;  /* 0x0000000f03057c11 */ /* 0x000fca00088f0eff */
[----:B------:R1:W4:Y:S01]  /*20f0*/  LDG.E.U8 R4, desc[UR6][R4.64] ;  /* 0x0000000604047981 */ /* 0x000322000c1e1100 */
[----:B--2---:R-:W-:Y:S01]  /*2100*/  LOP3.LUT R10, R12, UR17, RZ, 0x3c, !PT ;  /* 0x000000110c0a7c12 */ /* 0x004fe2000f8e3cff */
[----:B-1----:R-:W-:Y:S01]  /*2110*/  IMAD.IADD R5, R0, 0x1, R13 ;  /* 0x0000000100057824 */ /* 0x002fe200078e020d */
[----:B----4-:R-:W-:-:S04]  /*2120*/  LOP3.LUT R11, R11, R4, RZ, 0xfc, !PT ;  /* 0x000000040b0b7212 */ /* 0x010fc800078efcff */
[----:B------:R-:W-:-:S04]  /*2130*/  LOP3.LUT R3, R11, UR16, RZ, 0x3c, !PT ;  /* 0x000000100b037c12 */ /* 0x000fc8000f8e3cff */
[----:B------:R-:W-:-:S04]  /*2140*/  IADD3 R2, P1, PT, R3, UR18, RZ ;  /* 0x0000001203027c10 */ /* 0x000fc8000ff3e0ff */
[----:B------:R-:W-:Y:S02]  /*2150*/  IADD3.X R10, PT, PT, R10, UR19, RZ, P1, !PT ;  /* 0x000000130a0a7c10 */ /* 0x000fe40008ffe4ff */
[----:B0-----:R-:W-:Y:S02]  /*2160*/  LOP3.LUT R2, R2, UR4, RZ, 0xc0, !PT ;  /* 0x0000000402027c12 */ /* 0x001fe4000f8ec0ff */
[----:B------:R-:W-:Y:S02]  /*2170*/  LOP3.LUT R10, R10, UR5, RZ, 0xc0, !PT ;  /* 0x000000050a0a7c12 */ /* 0x000fe4000f8ec0ff */
[C---:B---3--:R-:W-:Y:S02]  /*2180*/  IADD3 R4, P1, PT, R5.reuse, UR10, RZ ;  /* 0x0000000a05047c10 */ /* 0x048fe4000ff3e0ff */
[----:B------:R-:W-:Y:S02]  /*2190*/  POPC R2, R2 ;  /* 0x0000000200027309 */ /* 0x000fe40000000000 */
[----:B------:R-:W-:-:S06]  /*21a0*/  LEA.HI.X.SX32 R5, R5, UR11, 0x1, P1 ;  /* 0x0000000b05057c11 */ /* 0x000fcc00088f0eff */
        /* <DEDUP_REMOVED lines=15> */
[----:B------:R-:W-:Y:S02]  /*22a0*/  IADD3.X R6, PT, PT, R11, UR19, RZ, P1, !PT ;  /* 0x000000130b067c10 */ /* 0x000fe40008ffe4ff */
[----:B------:R-:W-:Y:S02]  /*22b0*/  LOP3.LUT R10, R10, UR4, RZ, 0xc0, !PT ;  /* 0x000000040a0a7c12 */ /* 0x000fe4000f8ec0ff */
[----:B------:R-:W-:Y:S02]  /*22c0*/  LOP3.LUT R6, R6, UR5, RZ, 0xc0, !PT ;  /* 0x0000000506067c12 */ /* 0x000fe4000f8ec0ff */
[----:B0-----:R-:W-:Y:S08]  /*22d0*/  POPC R3, R10 ;  /* 0x0000000a00037309 */ /* 0x001ff00000000000 */
[----:B------:R-:W0:Y:S02]  /*22e0*/  POPC R6, R6 ;  /* 0x0000000600067309 */ /* 0x000e240000000000 */
[----:B0-----:R-:W-:-:S05]  /*22f0*/  IMAD.IADD R3, R3, 0x1, R6 ;  /* 0x0000000103037824 */ /* 0x001fca00078e0206 */
[----:B------:R2:W-:Y:S02]  /*2300*/  STG.E.U8 desc[UR6][R4.64+0x1], R3 ;  /* 0x0000010304007986 */ /* 0x0005e4000c101106 */
.L_x_9:
[----:B------:R-:W-:Y:S05]  /*2310*/  @P0 EXIT ;  /* 0x000000000000094d */ /* 0x000fea0003800000 */
[----:B------:R-:W3:Y:S01]  /*2320*/  LDCU.128 UR12, c[0x0][0x380] ;  /* 0x00007000ff0c77ac */ /* 0x000ee20008000c00 */
[----:B--2---:R-:W-:Y:S01]  /*2330*/  VIADD R3, R0, UR9 ;  /* 0x0000000900037c36 */ /* 0x004fe20008000000 */
[----:B------:R-:W2:Y:S01]  /*2340*/  LDCU.128 UR8, c[0x0][0x3a0] ;  /* 0x00007400ff0877ac */ /* 0x000ea20008000c00 */
[----:B------:R-:W4:Y:S03]  /*2350*/  LDCU.64 UR4, c[0x0][0x3b0] ;  /* 0x00007600ff0477ac */ /* 0x000f260008000a00 */
[----:B---3--:R-:W-:-:S04]  /*2360*/  IADD3 R4, P0, PT, R3, UR12, RZ ;  /* 0x0000000c03047c10 */ /* 0x008fc8000ff1e0ff */
[----:B-1----:R-:W-:-:S05]  /*2370*/  LEA.HI.X.SX32 R5, R3, UR13, 0x1, P0 ;  /* 0x0000000d03057c11 */ /* 0x002fca00080f0eff */
[----:B------:R-:W3:Y:S02]  /*2380*/  LDG.E.S8 R4, desc[UR6][R4.64] ;  /* 0x0000000604047981 */ /* 0x000ee4000c1e1300 */
[----:B---3--:R-:W-:-:S04]  /*2390*/  IADD3 R6, P0, PT, R4, UR14, RZ ;  /* 0x0000000e04067c10 */ /* 0x008fc8000ff1e0ff */
[----:B------:R-:W-:-:S05]  /*23a0*/  LEA.HI.X.SX32 R7, R4, UR15, 0x1, P0 ;  /* 0x0000000f04077c11 */ /* 0x000fca00080f0eff */
[----:B------:R-:W2:Y:S01]  /*23b0*/  LDG.E.U8 R6, desc[UR6][R6.64] ;  /* 0x0000000606067981 */ /* 0x000ea2000c1e1100 */
[C---:B------:R-:W-:Y:S01]  /*23c0*/  IMAD.SHL.U32 R3, R25.reuse, 0x8, RZ ;  /* 0x0000000819037824 */ /* 0x040fe200078e00ff */
[----:B------:R-:W-:Y:S01]  /*23d0*/  SHF.L.U64.HI R25, R25, 0x3, R2 ;  /* 0x0000000319197819 */ /* 0x000fe20000010202 */
[----:B------:R-:W-:-:S03]  /*23e0*/  IMAD.IADD R0, R0, 0x1, R13 ;  /* 0x0000000100007824 */ /* 0x000fc600078e020d */
[----:B--2---:R-:W-:-:S04]  /*23f0*/  LOP3.LUT R3, R3, UR8, R6, 0x36, !PT ;  /* 0x0000000803037c12 */ /* 0x004fc8000f8e3606 */
[----:B------:R-:W-:Y:S02]  /*2400*/  IADD3 R2, P0, PT, R3, UR10, RZ ;  /* 0x0000000a03027c10 */ /* 0x000fe4000ff1e0ff */
[----:B------:R-:W-:Y:S01]  /*2410*/  LOP3.LUT R3, R25, UR9, RZ, 0x3c, !PT ;  /* 0x0000000919037c12 */ /* 0x000fe2000f8e3cff */
[----:B------:R-:W1:Y:S01]  /*2420*/  LDCU.64 UR8, c[0x0][0x390] ;  /* 0x00007200ff0877ac */ /* 0x000e620008000a00 */
[----:B----4-:R-:W-:Y:S02]  /*2430*/  LOP3.LUT R4, R2, UR4, RZ, 0xc0, !PT ;  /* 0x0000000402047c12 */ /* 0x010fe4000f8ec0ff */
[----:B------:R-:W-:-:S04]  /*2440*/  IADD3.X R2, PT, PT, R3, UR11, RZ, P0, !PT ;  /* 0x0000000b03027c10 */ /* 0x000fc800087fe4ff */
[----:B------:R-:W-:Y:S01]  /*2450*/  LOP3.LUT R6, R2, UR5, RZ, 0xc0, !PT ;  /* 0x0000000502067c12 */ /* 0x000fe2000f8ec0ff */
[----:B------:R-:W-:Y:S08]  /*2460*/  POPC R4, R4 ;  /* 0x0000000400047309 */ /* 0x000ff00000000000 */
[----:B------:R-:W2:Y:S01]  /*2470*/  POPC R5, R6 ;  /* 0x0000000600057309 */ /* 0x000ea20000000000 */
[----:B-1----:R-:W-:-:S04]  /*2480*/  IADD3 R2, P0, PT, R0, UR8, RZ ;  /* 0x0000000800027c10 */ /* 0x002fc8000ff1e0ff */
[----:B------:R-:W-:Y:S01]  /*2490*/  LEA.HI.X.SX32 R3, R0, UR9, 0x1, P0 ;  /* 0x0000000900037c11 */ /* 0x000fe200080f0eff */
[----:B--2---:R-:W-:-:S05]  /*24a0*/  IMAD.IADD R5, R4, 0x1, R5 ;  /* 0x0000000104057824 */ /* 0x004fca00078e0205 */
[----:B------:R-:W-:Y:S01]  /*24b0*/  STG.E.U8 desc[UR6][R2.64], R5 ;  /* 0x0000000502007986 */ /* 0x000fe2000c101106 */
[----:B------:R-:W-:Y:S05]  /*24c0*/  EXIT ;  /* 0x000000000000794d */ /* 0x000fea0003800000 */
.L_x_10:
[----:B------:R-:W-:-:S00]  /*24d0*/  BRA `(.L_x_10) ;  /* 0xfffffffc00fc7947 */ /* 0x000fc0000383ffff */
[----:B------:R-:W-:-:S00]  /*24e0*/  NOP ;  /* 0x0000000000007918 */ /* 0x000fc00000000000 */
        /* <DEDUP_REMOVED lines=9> */
.L_x_11:


//--------------------- .nv.shared.reserved.0     --------------------------
	.section	.nv.shared.reserved.0,"aw",@nobits
	.weak		__nv_reservedSMEM_offset_0_alias
	.size		__nv_reservedSMEM_offset_0_alias, 0, 64
	.other		__nv_reservedSMEM_offset_0_alias,@"STO_CUDA_RESERVED_SHARED STV_DEFAULT"
__nv_reservedSMEM_offset_0_alias:
	.zero		0
	.zero		64


//--------------------- .nv.constant0._Z16encodeAndHammingPKcPhS1_iiyyyi --------------------------
	.section	.nv.constant0._Z16encodeAndHammingPKcPhS1_iiyyyi,"a",@progbits
	.sectionflags	@""
	.align	4
.nv.constant0._Z16encodeAndHammingPKcPhS1_iiyyyi:
	.zero		956


//--------------------- SYMBOLS --------------------------

	.type		.nv.reservedSmem.offset0,@object
	.size		.nv.reservedSmem.offset0,0x4
